def attn_fwd(
    Q,
    K,
    V,
    Out,
    Lse,
    sm_scale,
    stride_qz,
    stride_qh,
    stride_qm,
    stride_qk,
    stride_kz,
    stride_kh,
    stride_kn,
    stride_kk,
    stride_vz,
    stride_vh,
    stride_vn,
    stride_vk,
    stride_oz,
    stride_oh,
    stride_om,
    stride_ok,
    seqlen_q,
    seqlen_k,
    BLOCK_M: tl.constexpr,
    BLOCK_N: tl.constexpr,
    HEAD_DIM: tl.constexpr,
    CAUSAL: tl.constexpr,
):
    start_m = tl.program_id(0)
    off_hz = tl.program_id(1)
    q_off = off_hz * stride_qh
    k_off = off_hz * stride_kh
    v_off = off_hz * stride_vh
    offs_m = start_m * BLOCK_M + tl.arange(0, BLOCK_M)
    offs_d = tl.arange(0, HEAD_DIM)
    offs_n = tl.arange(0, BLOCK_N)
    q_ptrs = Q + q_off + offs_m[:, None] * stride_qm + offs_d[None, :] * stride_qk
    k_ptrs = K + k_off + offs_d[:, None] * stride_kk + offs_n[None, :] * stride_kn
    v_ptrs = V + v_off + offs_n[:, None] * stride_vn + offs_d[None, :] * stride_vk
    m_i = tl.full([BLOCK_M], float("-inf"), dtype=tl.float32)
    l_i = tl.zeros([BLOCK_M], dtype=tl.float32) + 1.0
    acc = tl.zeros([BLOCK_M, HEAD_DIM], dtype=tl.float32)
    q = tl.load(q_ptrs)
    acc, l_i, m_i = _attn_fwd_inner(
        acc,
        l_i,
        m_i,
        q,
        k_ptrs,
        v_ptrs,
        sm_scale,
        stride_kn,
        stride_vn,
        start_m,
        seqlen_k,
        BLOCK_M,
        BLOCK_N,
        HEAD_DIM,
        CAUSAL,
    )
    acc = acc / l_i[:, None]
    lse = m_i + tl.math.log2(l_i) / 1.4426950408889634
    o_ptrs = (
        Out
        + off_hz * stride_oh
        + offs_m[:, None] * stride_om
        + offs_d[None, :] * stride_ok
    )
    tl.store(o_ptrs, acc.to(Out.dtype.element_ty))
    tl.store(Lse + off_hz * seqlen_q + offs_m, lse)

# config = {"BLOCK_M": 32, "BLOCK_N": 128, "HEAD_DIM": 16, "arch": "sm_80", "causal": true, "dtype": "fp16", "num_stages": 3, "num_warps": 4}
# arch = sm_80


// ===== COMPILED SASS (sm_80) =====

	.target	sm_80

	.elftype	@"ET_EXEC"


//--------------------- .note.nv.tkinfo           --------------------------
	.section	.note.nv.tkinfo,"",@"SHT_NOTE"
	.sectionflags	@"SHF_NOTE_NV_TKINFO"
	.tkinfo
        /*0018*/ 	.word	0x00000002
        /*0030*/ 	.string	""
        /*0030*/ 	.string	"ptxas"
        /*0030*/ 	.string	"Cuda compilation tools, release 13.0, V13.0.88"
        /*0030*/ 	.string	"Build cuda_13.0.r13.0/compiler.36424714_0"
        /*0030*/ 	.string	"-v  -suppress-debug-info  -lineinfo  -arch sm_80 "



//--------------------- .note.nv.cuinfo           --------------------------
	.section	.note.nv.cuinfo,"",@"SHT_NOTE"
	.sectionflags	@"SHF_NOTE_NV_CUINFO"
        /*0018*/ 	.short	0x0002
        /*001a*/ 	.short	0x0050
        /*001c*/ 	.short	0x0082
	.zero		2


//--------------------- .nv.info                  --------------------------
	.section	.nv.info,"",@"SHT_CUDA_INFO"
	.align	4


	//----- nvinfo : EIATTR_REGCOUNT
	.align		4
        /*0000*/ 	.byte	0x04, 0x2f
        /*0002*/ 	.short	(.L_2 - .L_1)
	.align		4
.L_1:
        /*0004*/ 	.word	index@(attn_fwd)
        /*0008*/ 	.word	0x000000f0


	//----- nvinfo : EIATTR_FRAME_SIZE
	.align		4
.L_2:
        /*000c*/ 	.byte	0x04, 0x11
        /*000e*/ 	.short	(.L_4 - .L_3)
	.align		4
.L_3:
        /*0010*/ 	.word	index@(attn_fwd)
        /*0014*/ 	.word	0x00000000


	//----- nvinfo : EIATTR_MIN_STACK_SIZE
	.align		4
.L_4:
        /*0018*/ 	.byte	0x04, 0x12
        /*001a*/ 	.short	(.L_6 - .L_5)
	.align		4
.L_5:
        /*001c*/ 	.word	index@(attn_fwd)
        /*0020*/ 	.word	0x00000000
.L_6:


//--------------------- .nv.info.attn_fwd         --------------------------
	.section	.nv.info.attn_fwd,"",@"SHT_CUDA_INFO"
	.sectionflags	@""
	.align	4


	//----- nvinfo : EIATTR_CUDA_API_VERSION
	.align		4
        /*0000*/ 	.byte	0x04, 0x37
        /*0002*/ 	.short	(.L_8 - .L_7)
.L_7:
        /*0004*/ 	.word	0x00000082


	//----- nvinfo : EIATTR_SW2861232_WAR
	.align		4
.L_8:
        /*0008*/ 	.byte	0x01, 0x35
	.zero		2


	//----- nvinfo : EIATTR_PARAM_CBANK
	.align		4
        /*000c*/ 	.byte	0x04, 0x0a
        /*000e*/ 	.short	(.L_10 - .L_9)
	.align		4
.L_9:
        /*0010*/ 	.word	index@(.nv.constant0.attn_fwd)
        /*0014*/ 	.short	0x0160
        /*0016*/ 	.short	0x0088


	//----- nvinfo : EIATTR_CBANK_PARAM_SIZE
	.align		4
.L_10:
        /*0018*/ 	.byte	0x03, 0x19
        /*001a*/ 	.short	0x0088


	//----- nvinfo : EIATTR_KPARAM_INFO
	.align		4
        /*001c*/ 	.byte	0x04, 0x17
        /*001e*/ 	.short	(.L_12 - .L_11)
.L_11:
        /*0020*/ 	.word	0x00000000
        /*0024*/ 	.short	0x0019
        /*0026*/ 	.short	0x0080
        /*0028*/ 	.byte	0x00, 0xf4, 0x21, 0x00


	//----- nvinfo : EIATTR_KPARAM_INFO
	.align		4
.L_12:
        /*002c*/ 	.byte	0x04, 0x17
        /*002e*/ 	.short	(.L_14 - .L_13)
.L_13:
        /*0030*/ 	.word	0x00000000
        /*0034*/ 	.short	0x0018
        /*0036*/ 	.short	0x0078
        /*0038*/ 	.byte	0x00, 0xf4, 0x21, 0x00


	//----- nvinfo : EIATTR_KPARAM_INFO
	.align		4
.L_14:
        /*003c*/ 	.byte	0x04, 0x17
        /*003e*/ 	.short	(.L_16 - .L_15)
.L_15:
        /*0040*/ 	.word	0x00000000
        /*0044*/ 	.short	0x0017
        /*0046*/ 	.short	0x0070
        /*0048*/ 	.byte	0x00, 0xf0, 0x11, 0x00


	//----- nvinfo : EIATTR_KPARAM_INFO
	.align		4
.L_16:
        /*004c*/ 	.byte	0x04, 0x17
        /*004e*/ 	.short	(.L_18 - .L_17)
.L_17:
        /*0050*/ 	.word	0x00000000
        /*0054*/ 	.short	0x0016
        /*0056*/ 	.short	0x006c
        /*0058*/ 	.byte	0x00, 0xf0, 0x11, 0x00


	//----- nvinfo : EIATTR_KPARAM_INFO
	.align		4
.L_18:
        /*005c*/ 	.byte	0x04, 0x17
        /*005e*/ 	.short	(.L_20 - .L_19)
.L_19:
        /*0060*/ 	.word	0x00000000
        /*0064*/ 	.short	0x0015
        /*0066*/ 	.short	0x0068
        /*0068*/ 	.byte	0x00, 0xf0, 0x11, 0x00


	//----- nvinfo : EIATTR_KPARAM_INFO
	.align		4
.L_20:
        /*006c*/ 	.byte	0x04, 0x17
        /*006e*/ 	.short	(.L_22 - .L_21)
.L_21:
        /*0070*/ 	.word	0x00000000
        /*0074*/ 	.short	0x0014
        /*0076*/ 	.short	0x0064
        /*0078*/ 	.byte	0x00, 0xf0, 0x11, 0x00


	//----- nvinfo : EIATTR_KPARAM_INFO
	.align		4
.L_22:
        /*007c*/ 	.byte	0x04, 0x17
        /*007e*/ 	.short	(.L_24 - .L_23)
.L_23:
        /*0080*/ 	.word	0x00000000
        /*0084*/ 	.short	0x0013
        /*0086*/ 	.short	0x0060
        /*0088*/ 	.byte	0x00, 0xf0, 0x11, 0x00


	//----- nvinfo : EIATTR_KPARAM_INFO
	.align		4
.L_24:
        /*008c*/ 	.byte	0x04, 0x17
        /*008e*/ 	.short	(.L_26 - .L_25)
.L_25:
        /*0090*/ 	.word	0x00000000
        /*0094*/ 	.short	0x0012
        /*0096*/ 	.short	0x005c
        /*0098*/ 	.byte	0x00, 0xf0, 0x11, 0x00


	//----- nvinfo : EIATTR_KPARAM_INFO
	.align		4
.L_26:
        /*009c*/ 	.byte	0x04, 0x17
        /*009e*/ 	.short	(.L_28 - .L_27)
.L_27:
        /*00a0*/ 	.word	0x00000000
        /*00a4*/ 	.short	0x0011
        /*00a6*/ 	.short	0x0058
        /*00a8*/ 	.byte	0x00, 0xf0, 0x11, 0x00


	//----- nvinfo : EIATTR_KPARAM_INFO
	.align		4
.L_28:
        /*00ac*/ 	.byte	0x04, 0x17
        /*00ae*/ 	.short	(.L_30 - .L_29)
.L_29:
        /*00b0*/ 	.word	0x00000000
        /*00b4*/ 	.short	0x0010
        /*00b6*/ 	.short	0x0054
        /*00b8*/ 	.byte	0x00, 0xf0, 0x11, 0x00


	//----- nvinfo : EIATTR_KPARAM_INFO
	.align		4
.L_30:
        /*00bc*/ 	.byte	0x04, 0x17
        /*00be*/ 	.short	(.L_32 - .L_31)
.L_31:
        /*00c0*/ 	.word	0x00000000
        /*00c4*/ 	.short	0x000f
        /*00c6*/ 	.short	0x0050
        /*00c8*/ 	.byte	0x00, 0xf0, 0x11, 0x00


	//----- nvinfo : EIATTR_KPARAM_INFO
	.align		4
.L_32:
        /*00cc*/ 	.byte	0x04, 0x17
        /*00ce*/ 	.short	(.L_34 - .L_33)
.L_33:
        /*00d0*/ 	.word	0x00000000
        /*00d4*/ 	.short	0x000e
        /*00d6*/ 	.short	0x004c
        /*00d8*/ 	.byte	0x00, 0xf0, 0x11, 0x00


	//----- nvinfo : EIATTR_KPARAM_INFO
	.align		4
.L_34:
        /*00dc*/ 	.byte	0x04, 0x17
        /*00de*/ 	.short	(.L_36 - .L_35)
.L_35:
        /*00e0*/ 	.word	0x00000000
        /*00e4*/ 	.short	0x000d
        /*00e6*/ 	.short	0x0048
        /*00e8*/ 	.byte	0x00, 0xf0, 0x11, 0x00


	//----- nvinfo : EIATTR_KPARAM_INFO
	.align		4
.L_36:
        /*00ec*/ 	.byte	0x04, 0x17
        /*00ee*/ 	.short	(.L_38 - .L_37)
.L_37:
        /*00f0*/ 	.word	0x00000000
        /*00f4*/ 	.short	0x000c
        /*00f6*/ 	.short	0x0044
        /*00f8*/ 	.byte	0x00, 0xf0, 0x11, 0x00


	//----- nvinfo : EIATTR_KPARAM_INFO
	.align		4
.L_38:
        /*00fc*/ 	.byte	0x04, 0x17
        /*00fe*/ 	.short	(.L_40 - .L_39)
.L_39:
        /*0100*/ 	.word	0x00000000
        /*0104*/ 	.short	0x000b
        /*0106*/ 	.short	0x0040
        /*0108*/ 	.byte	0x00, 0xf0, 0x11, 0x00


	//----- nvinfo : EIATTR_KPARAM_INFO
	.align		4
.L_40:
        /*010c*/ 	.byte	0x04, 0x17
        /*010e*/ 	.short	(.L_42 - .L_41)
.L_41:
        /*0110*/ 	.word	0x00000000
        /*0114*/ 	.short	0x000a
        /*0116*/ 	.short	0x003c
        /*0118*/ 	.byte	0x00, 0xf0, 0x11, 0x00


	//----- nvinfo : EIATTR_KPARAM_INFO
	.align		4
.L_42:
        /*011c*/ 	.byte	0x04, 0x17
        /*011e*/ 	.short	(.L_44 - .L_43)
.L_43:
        /*0120*/ 	.word	0x00000000
        /*0124*/ 	.short	0x0009
        /*0126*/ 	.short	0x0038
        /*0128*/ 	.byte	0x00, 0xf0, 0x11, 0x00


	//----- nvinfo : EIATTR_KPARAM_INFO
	.align		4
.L_44:
        /*012c*/ 	.byte	0x04, 0x17
        /*012e*/ 	.short	(.L_46 - .L_45)
.L_45:
        /*0130*/ 	.word	0x00000000
        /*0134*/ 	.short	0x0008
        /*0136*/ 	.short	0x0034
        /*0138*/ 	.byte	0x00, 0xf0, 0x11, 0x00


	//----- nvinfo : EIATTR_KPARAM_INFO
	.align		4
.L_46:
        /*013c*/ 	.byte	0x04, 0x17
        /*013e*/ 	.short	(.L_48 - .L_47)
.L_47:
        /*0140*/ 	.word	0x00000000
        /*0144*/ 	.short	0x0007
        /*0146*/ 	.short	0x0030
        /*0148*/ 	.byte	0x00, 0xf0, 0x11, 0x00


	//----- nvinfo : EIATTR_KPARAM_INFO
	.align		4
.L_48:
        /*014c*/ 	.byte	0x04, 0x17
        /*014e*/ 	.short	(.L_50 - .L_49)
.L_49:
        /*0150*/ 	.word	0x00000000
        /*0154*/ 	.short	0x0006
        /*0156*/ 	.short	0x002c
        /*0158*/ 	.byte	0x00, 0xf0, 0x11, 0x00


	//----- nvinfo : EIATTR_KPARAM_INFO
	.align		4
.L_50:
        /*015c*/ 	.byte	0x04, 0x17
        /*015e*/ 	.short	(.L_52 - .L_51)
.L_51:
        /*0160*/ 	.word	0x00000000
        /*0164*/ 	.short	0x0005
        /*0166*/ 	.short	0x0028
        /*0168*/ 	.byte	0x00, 0xf0, 0x11, 0x00


	//----- nvinfo : EIATTR_KPARAM_INFO
	.align		4
.L_52:
        /*016c*/ 	.byte	0x04, 0x17
        /*016e*/ 	.short	(.L_54 - .L_53)
.L_53:
        /*0170*/ 	.word	0x00000000
        /*0174*/ 	.short	0x0004
        /*0176*/ 	.short	0x0020
        /*0178*/ 	.byte	0x00, 0xf4, 0x21, 0x00


	//----- nvinfo : EIATTR_KPARAM_INFO
	.align		4
.L_54:
        /*017c*/ 	.byte	0x04, 0x17
        /*017e*/ 	.short	(.L_56 - .L_55)
.L_55:
        /*0180*/ 	.word	0x00000000
        /*0184*/ 	.short	0x0003
        /*0186*/ 	.short	0x0018
        /*0188*/ 	.byte	0x00, 0xf4, 0x21, 0x00


	//----- nvinfo : EIATTR_KPARAM_INFO
	.align		4
.L_56:
        /*018c*/ 	.byte	0x04, 0x17
        /*018e*/ 	.short	(.L_58 - .L_57)
.L_57:
        /*0190*/ 	.word	0x00000000
        /*0194*/ 	.short	0x0002
        /*0196*/ 	.short	0x0010
        /*0198*/ 	.byte	0x00, 0xf4, 0x21, 0x00


	//----- nvinfo : EIATTR_KPARAM_INFO
	.align		4
.L_58:
        /*019c*/ 	.byte	0x04, 0x17
        /*019e*/ 	.short	(.L_60 - .L_59)
.L_59:
        /*01a0*/ 	.word	0x00000000
        /*01a4*/ 	.short	0x0001
        /*01a6*/ 	.short	0x0008
        /*01a8*/ 	.byte	0x00, 0xf4, 0x21, 0x00


	//----- nvinfo : EIATTR_KPARAM_INFO
	.align		4
.L_60:
        /*01ac*/ 	.byte	0x04, 0x17
        /*01ae*/ 	.short	(.L_62 - .L_61)
.L_61:
        /*01b0*/ 	.word	0x00000000
        /*01b4*/ 	.short	0x0000
        /*01b6*/ 	.short	0x0000
        /*01b8*/ 	.byte	0x00, 0xf4, 0x21, 0x00


	//----- nvinfo : EIATTR_MAXREG_COUNT
	.align		4
.L_62:
        /*01bc*/ 	.byte	0x03, 0x1b
        /*01be*/ 	.short	0x00ff


	//----- nvinfo : EIATTR_NUM_BARRIERS
	.align		4
        /*01c0*/ 	.byte	0x02, 0x4c
        /*01c2*/ 	.byte	0x01
	.zero		1


	//----- nvinfo : EIATTR_MERCURY_ISA_VERSION
	.align		4
        /*01c4*/ 	.byte	0x03, 0x5f
        /*01c6*/ 	.short	0x0000


	//----- nvinfo : EIATTR_COOP_GROUP_MASK_REGIDS
	.align		4
        /*01c8*/ 	.byte	0x04, 0x29
        /*01ca*/ 	.short	(.L_64 - .L_63)


	//   ....[0]....
.L_63:
        /*01cc*/ 	.word	0xffffffff


	//   ....[1]....
        /*01d0*/ 	.word	0xffffffff


	//   ....[2]....
        /*01d4*/ 	.word	0xffffffff


	//   ....[3]....
        /*01d8*/ 	.word	0xffffffff


	//   ....[4]....
        /*01dc*/ 	.word	0xffffffff


	//   ....[5]....
        /*01e0*/ 	.word	0xffffffff


	//   ....[6]....
        /*01e4*/ 	.word	0xffffffff


	//   ....[7]....
        /*01e8*/ 	.word	0xffffffff


	//----- nvinfo : EIATTR_COOP_GROUP_INSTR_OFFSETS
	.align		4
.L_64:
        /*01ec*/ 	.byte	0x04, 0x28
        /*01ee*/ 	.short	(.L_66 - .L_65)


	//   ....[0]....
.L_65:
        /*01f0*/ 	.word	0x000020d0


	//   ....[1]....
        /*01f4*/ 	.word	0x00002400


	//   ....[2]....
        /*01f8*/ 	.word	0x00002ae0


	//   ....[3]....
        /*01fc*/ 	.word	0x00002b00


	//   ....[4]....
        /*0200*/ 	.word	0x00003fa0


	//   ....[5]....
        /*0204*/ 	.word	0x00003fb0


	//   ....[6]....
        /*0208*/ 	.word	0x00004040


	//   ....[7]....
        /*020c*/ 	.word	0x00004050


	//----- nvinfo : EIATTR_EXIT_INSTR_OFFSETS
	.align		4
.L_66:
        /*0210*/ 	.byte	0x04, 0x1c
        /*0212*/ 	.short	(.L_68 - .L_67)


	//   ....[0]....
.L_67:
        /*0214*/ 	.word	0x00004b90


	//   ....[1]....
        /*0218*/ 	.word	0x00004c30


	//----- nvinfo : EIATTR_REQNTID
	.align		4
.L_68:
        /*021c*/ 	.byte	0x04, 0x10
        /*021e*/ 	.short	(.L_70 - .L_69)
.L_69:
        /*0220*/ 	.word	0x00000080
        /*0224*/ 	.word	0x00000001
        /*0228*/ 	.word	0x00000001
.L_70:


//--------------------- .nv.callgraph             --------------------------
	.section	.nv.callgraph,"",@"SHT_CUDA_CALLGRAPH"
	.align	4
	.sectionentsize	8
	.align		4
        /*0000*/ 	.word	0x00000000
	.align		4
        /*0004*/ 	.word	0xffffffff
	.align		4
        /*0008*/ 	.word	0x00000000
	.align		4
        /*000c*/ 	.word	0xfffffffe
	.align		4
        /*0010*/ 	.word	0x00000000
	.align		4
        /*0014*/ 	.word	0xfffffffd
	.align		4
        /*0018*/ 	.word	0x00000000
	.align		4
        /*001c*/ 	.word	0xfffffffc


//--------------------- .nv.rel.action            --------------------------
	.section	.nv.rel.action,"",@"SHT_CUDA_RELOCINFO"
	.align	8
	.sectionentsize	8
        /*0000*/ 	.byte	0x73, 0x00, 0x00, 0x00, 0x00, 0x00, 0x00, 0x00, 0x00, 0x00, 0x00, 0x11, 0x25, 0x00, 0x05, 0x36


//--------------------- .nv.constant4             --------------------------
	.section	.nv.constant4,"a",@progbits
	.align	8
	.align		8
.nv.constant4:
        /*0000*/ 	.dword	_$_str


//--------------------- .nv.constant0.attn_fwd    --------------------------
	.section	.nv.constant0.attn_fwd,"a",@progbits
	.sectionflags	@""
	.align	4
.nv.constant0.attn_fwd:
	.zero		488


//--------------------- .text.attn_fwd            --------------------------
	.section	.text.attn_fwd,"ax",@progbits
	.sectioninfo	@"SHI_REGISTERS=240"
	.align	128
        .global         attn_fwd
        .type           attn_fwd,@function
        .size           attn_fwd,(.L_x_3 - attn_fwd)
        .other          attn_fwd,@"STO_CUDA_ENTRY STV_DEFAULT"
attn_fwd:
.text.attn_fwd:
[----:B------:R-:W-:Y:S02]  /*0000*/  IMAD.MOV.U32 R1, RZ, RZ, c[0x0][0x28] ;  /* 0x00000a00ff017624 */ /* 0x000fe400078e00ff */
[----:B------:R-:W0:Y:S01]  /*0010*/  S2R R7, SR_CTAID.X ;  /* 0x0000000000077919 */ /* 0x000e220000002500 */
[----:B------:R-:W-:Y:S01]  /*0020*/  IMAD.MOV.U32 R10, RZ, RZ, c[0x0][0x198] ;  /* 0x00006600ff0a7624 */ /* 0x000fe200078e00ff */
[----:B------:R-:W-:Y:S02]  /*0030*/  ULDC.64 UR6, c[0x0][0x118] ;  /* 0x0000460000067ab9 */ /* 0x000fe40000000a00 */
[----:B------:R-:W1:Y:S04]  /*0040*/  S2R R0, SR_TID.X ;  /* 0x0000000000007919 */ /* 0x000e680000002100 */
[----:B------:R-:W2:Y:S01]  /*0050*/  S2R R2, SR_CTAID.Y ;  /* 0x0000000000027919 */ /* 0x000ea20000002600 */
[----:B0-----:R-:W-:Y:S01]  /*0060*/  IMAD.SHL.U32 R7, R7, 0x20, RZ ;  /* 0x0000002007077824 */ /* 0x001fe200078e00ff */
[----:B-1----:R-:W-:-:S04]  /*0070*/  SHF.R.U32.HI R4, RZ, 0x5, R0 ;  /* 0x00000005ff047819 */ /* 0x002fc80000011600 */
[----:B------:R-:W-:Y:S02]  /*0080*/  LOP3.LUT R3, R7, 0x1f, R0, 0xf8, !PT ;  /* 0x0000001f07037812 */ /* 0x000fe400078ef800 */
[----:B------:R-:W-:Y:S01]  /*0090*/  SGXT.U32 R4, R4, 0x2 ;  /* 0x000000020404781a */ /* 0x000fe20000000000 */
[----:B--2---:R-:W-:Y:S02]  /*00a0*/  IMAD R5, R2, c[0x0][0x190], RZ ;  /* 0x0000640002057a24 */ /* 0x004fe400078e02ff */
[----:B------:R-:W-:Y:S02]  /*00b0*/  IMAD R8, R3, c[0x0][0x194], RZ ;  /* 0x0000650003087a24 */ /* 0x000fe400078e02ff */
[----:B------:R-:W-:Y:S02]  /*00c0*/  IMAD R11, R4, c[0x0][0x198], RZ ;  /* 0x00006600040b7a24 */ /* 0x000fe400078e02ff */
[----:B------:R-:W-:Y:S02]  /*00d0*/  IMAD.SHL.U32 R6, R5, 0x2, RZ ;  /* 0x0000000205067824 */ /* 0x000fe400078e00ff */
[----:B------:R-:W-:-:S02]  /*00e0*/  IMAD.SHL.U32 R9, R8, 0x2, RZ ;  /* 0x0000000208097824 */ /* 0x000fc400078e00ff */
[----:B------:R-:W-:Y:S02]  /*00f0*/  IMAD R13, R10, 0x4, R11 ;  /* 0x000000040a0d7824 */ /* 0x000fe400078e020b */
[----:B------:R-:W-:Y:S01]  /*0100*/  IMAD.HI R5, R5, 0x2, RZ ;  /* 0x0000000205057827 */ /* 0x000fe200078e02ff */
[----:B------:R-:W-:-:S03]  /*0110*/  IADD3 R14, P0, P1, R9, c[0x0][0x160], R6 ;  /* 0x00005800090e7a10 */ /* 0x000fc6000791e006 */
[----:B------:R-:W-:-:S04]  /*0120*/  IMAD.HI R8, R8, 0x2, RZ ;  /* 0x0000000208087827 */ /* 0x000fc800078e02ff */
[----:B------:R-:W-:Y:S01]  /*0130*/  IMAD R6, R10, 0x4, R13 ;  /* 0x000000040a067824 */ /* 0x000fe200078e020d */
[----:B------:R-:W-:Y:S02]  /*0140*/  IADD3.X R16, R8, c[0x0][0x164], R5, P0, P1 ;  /* 0x0000590008107a10 */ /* 0x000fe400007e2405 */
[-C--:B------:R-:W-:Y:S01]  /*0150*/  LEA R8, P0, R11, R14.reuse, 0x1 ;  /* 0x0000000e0b087211 */ /* 0x080fe200078008ff */
[----:B------:R-:W-:Y:S01]  /*0160*/  IMAD R5, R10, 0x4, R6 ;  /* 0x000000040a057824 */ /* 0x000fe200078e0206 */
[-C--:B------:R-:W-:Y:S02]  /*0170*/  LEA R10, P1, R13, R14.reuse, 0x1 ;  /* 0x0000000e0d0a7211 */ /* 0x080fe400078208ff */
[-C--:B------:R-:W-:Y:S02]  /*0180*/  LEA R12, P2, R6, R14.reuse, 0x1 ;  /* 0x0000000e060c7211 */ /* 0x080fe400078408ff */
[----:B------:R-:W-:Y:S02]  /*0190*/  LEA R14, P3, R5, R14, 0x1 ;  /* 0x0000000e050e7211 */ /* 0x000fe400078608ff */
[----:B------:R-:W-:-:S02]  /*01a0*/  LEA.HI.X.SX32 R9, R11, R16, 0x1, P0 ;  /* 0x000000100b097211 */ /* 0x000fc400000f0eff */
[-C--:B------:R-:W-:Y:S02]  /*01b0*/  LEA.HI.X.SX32 R11, R13, R16.reuse, 0x1, P1 ;  /* 0x000000100d0b7211 */ /* 0x080fe400008f0eff */
[-C--:B------:R-:W-:Y:S01]  /*01c0*/  LEA.HI.X.SX32 R13, R6, R16.reuse, 0x1, P2 ;  /* 0x00000010060d7211 */ /* 0x080fe200010f0eff */
[----:B------:R0:W2:Y:S01]  /*01d0*/  LDG.E.U16 R17, [R8.64] ;  /* 0x0000000608117981 */ /* 0x0000a2000c1e1500 */
[----:B------:R-:W-:-:S03]  /*01e0*/  LEA.HI.X.SX32 R15, R5, R16, 0x1, P3 ;  /* 0x00000010050f7211 */ /* 0x000fc600018f0eff */
[----:B------:R1:W3:Y:S04]  /*01f0*/  LDG.E.U16 R11, [R10.64] ;  /* 0x000000060a0b7981 */ /* 0x0002e8000c1e1500 */
[----:B------:R4:W5:Y:S04]  /*0200*/  LDG.E.U16 R13, [R12.64] ;  /* 0x000000060c0d7981 */ /* 0x000968000c1e1500 */
[----:B------:R-:W3:Y:S01]  /*0210*/  LDG.E.U16 R14, [R14.64] ;  /* 0x000000060e0e7981 */ /* 0x000ee2000c1e1500 */
[----:B------:R-:W-:Y:S01]  /*0220*/  SHF.R.S32.HI R6, RZ, 0x6, R0 ;  /* 0x00000006ff067819 */ /* 0x000fe20000011400 */
[----:B------:R-:W-:-:S03]  /*0230*/  IMAD.SHL.U32 R5, R0, 0x2, RZ ;  /* 0x0000000200057824 */ /* 0x000fc600078e00ff */
[----:B------:R-:W-:-:S04]  /*0240*/  SGXT R6, R6, 0x1 ;  /* 0x000000010606781a */ /* 0x000fc80000000200 */
[----:B------:R-:W-:-:S04]  /*0250*/  LOP3.LUT R6, R6, 0x90, RZ, 0xc0, !PT ;  /* 0x0000009006067812 */ /* 0x000fc800078ec0ff */
[----:B------:R-:W-:-:S04]  /*0260*/  LOP3.LUT R6, R6, 0x7e, R5, 0x78, !PT ;  /* 0x0000007e06067812 */ /* 0x000fc800078e7805 */
[----:B------:R-:W-:Y:S02]  /*0270*/  LOP3.LUT R16, R6, 0x20, RZ, 0x3c, !PT ;  /* 0x0000002006107812 */ /* 0x000fe400078e3cff */
[----:B0-----:R-:W-:-:S04]  /*0280*/  IADD3 R9, R7, 0x20, RZ ;  /* 0x0000002007097810 */ /* 0x001fc80007ffe0ff */
[----:B------:R-:W-:Y:S01]  /*0290*/  ISETP.GE.AND P0, PT, R9, 0x1, PT ;  /* 0x000000010900780c */ /* 0x000fe20003f06270 */
[----:B------:R-:W-:Y:S01]  /*02a0*/  IMAD.MOV.U32 R88, RZ, RZ, -0x800000 ;  /* 0xff800000ff587424 */ /* 0x000fe200078e00ff */
[----:B------:R-:W-:Y:S01]  /*02b0*/  CS2R R64, SRZ ;  /* 0x0000000000407805 */ /* 0x000fe2000001ff00 */
[----:B-1----:R-:W-:Y:S01]  /*02c0*/  IMAD.MOV.U32 R10, RZ, RZ, 0x3f800000 ;  /* 0x3f800000ff0a7424 */ /* 0x002fe200078e00ff */
[----:B------:R-:W-:Y:S01]  /*02d0*/  CS2R R66, SRZ ;  /* 0x0000000000427805 */ /* 0x000fe2000001ff00 */
[----:B------:R-:W-:Y:S01]  /*02e0*/  IMAD.MOV.U32 R29, RZ, RZ, 0x3f800000 ;  /* 0x3f800000ff1d7424 */ /* 0x000fe200078e00ff */
[----:B------:R-:W-:Y:S01]  /*02f0*/  CS2R R60, SRZ ;  /* 0x00000000003c7805 */ /* 0x000fe2000001ff00 */
[----:B------:R-:W-:Y:S01]  /*0300*/  IMAD.MOV.U32 R89, RZ, RZ, -0x800000 ;  /* 0xff800000ff597424 */ /* 0x000fe200078e00ff */
[----:B------:R-:W-:Y:S01]  /*0310*/  CS2R R62, SRZ ;  /* 0x00000000003e7805 */ /* 0x000fe2000001ff00 */
[C---:B----4-:R-:W-:Y:S01]  /*0320*/  IMAD.SHL.U32 R12, R0.reuse, 0x8, RZ ;  /* 0x00000008000c7824 */ /* 0x050fe200078e00ff */
[----:B--2---:R-:W-:Y:S04]  /*0330*/  STS.U16 [R6+0x1000], R17 ;  /* 0x0010001106007388 */ /* 0x004fe80000000400 */
[----:B-----5:R0:W-:Y:S04]  /*0340*/  STS.U16 [R6+0x1200], R13 ;  /* 0x0012000d06007388 */ /* 0x0201e80000000400 */
[----:B---3--:R-:W-:Y:S04]  /*0350*/  STS.U16 [R16+0x1300], R14 ;  /* 0x0013000e10007388 */ /* 0x008fe80000000400 */
[----:B------:R1:W-:Y:S01]  /*0360*/  STS.U16 [R16+0x1100], R11 ;  /* 0x0011000b10007388 */ /* 0x0003e20000000400 */
[----:B0-----:R-:W-:-:S02]  /*0370*/  LOP3.LUT R13, R0, 0x10, RZ, 0xc0, !PT ;  /* 0x00000010000d7812 */ /* 0x001fc400078ec0ff */
[----:B-1----:R-:W-:Y:S01]  /*0380*/  LOP3.LUT R11, R0, 0x20, RZ, 0xc0, !PT ;  /* 0x00000020000b7812 */ /* 0x002fe200078ec0ff */
[----:B------:R-:W-:Y:S05]  /*0390*/  @!P0 BRA `(.L_x_0) ;  /* 0x00003df000008947 */ /* 0x000fea0003800000 */
[----:B------:R-:W-:Y:S01]  /*03a0*/  SHF.R.U32.HI R14, RZ, 0x2, R0 ;  /* 0x00000002ff0e7819 */ /* 0x000fe20000011600 */
[----:B------:R-:W-:Y:S01]  /*03b0*/  IMAD R8, R2, c[0x0][0x1a0], RZ ;  /* 0x0000680002087a24 */ /* 0x000fe200078e02ff */
[----:B------:R-:W-:Y:S01]  /*03c0*/  SHF.R.U32.HI R10, RZ, 0x1, R11 ;  /* 0x00000001ff0a7819 */ /* 0x000fe2000001160b */
[----:B------:R-:W-:Y:S01]  /*03d0*/  IMAD.MOV.U32 R26, RZ, RZ, c[0x0][0x1a4] ;  /* 0x00006900ff1a7624 */ /* 0x000fe200078e00ff */
[----:B------:R-:W-:Y:S01]  /*03e0*/  SGXT.U32 R14, R14, 0x3 ;  /* 0x000000030e0e781a */ /* 0x000fe20000000000 */
[----:B------:R-:W-:Y:S01]  /*03f0*/  IMAD.MOV.U32 R89, RZ, RZ, c[0x0][0x1b8] ;  /* 0x00006e00ff597624 */ /* 0x000fe200078e00ff */
[----:B------:R-:W-:Y:S01]  /*0400*/  LOP3.LUT R15, R0, 0xf, RZ, 0xc0, !PT ;  /* 0x0000000f000f7812 */ /* 0x000fe200078ec0ff */
[----:B------:R-:W-:Y:S01]  /*0410*/  IMAD.MOV.U32 R171, RZ, RZ, -0x800000 ;  /* 0xff800000ffab7424 */ /* 0x000fe200078e00ff */
[----:B------:R-:W-:Y:S01]  /*0420*/  LOP3.LUT R14, R7, R10, R14, 0xfe, !PT ;  /* 0x0000000a070e7212 */ /* 0x000fe200078efe0e */
[----:B------:R-:W-:Y:S01]  /*0430*/  IMAD R7, R2, c[0x0][0x1b0], RZ ;  /* 0x00006c0002077a24 */ /* 0x000fe200078e02ff */
[--C-:B------:R-:W-:Y:S01]  /*0440*/  SHF.R.U32.HI R10, RZ, 0x4, R0.reuse ;  /* 0x00000004ff0a7819 */ /* 0x100fe20000011600 */
[----:B------:R-:W-:Y:S01]  /*0450*/  IMAD R16, R15, c[0x0][0x1a8], RZ ;  /* 0x00006a000f107a24 */ /* 0x000fe200078e02ff */
[----:B------:R-:W-:Y:S01]  /*0460*/  LOP3.LUT R17, R5, 0x10, RZ, 0xc0, !PT ;  /* 0x0000001005117812 */ /* 0x000fe200078ec0ff */
[C---:B------:R-:W-:Y:S01]  /*0470*/  IMAD.SHL.U32 R30, R7.reuse, 0x2, RZ ;  /* 0x00000002071e7824 */ /* 0x040fe200078e00ff */
[----:B------:R-:W-:Y:S01]  /*0480*/  SGXT.U32 R15, R10, 0x3 ;  /* 0x000000030a0f781a */ /* 0x000fe20000000000 */
[----:B------:R-:W-:Y:S01]  /*0490*/  IMAD.SHL.U32 R10, R8, 0x2, RZ ;  /* 0x00000002080a7824 */ /* 0x000fe200078e00ff */
[C---:B------:R-:W-:Y:S01]  /*04a0*/  LOP3.LUT R24, R0.reuse, 0x7, RZ, 0xc0, !PT ;  /* 0x0000000700187812 */ /* 0x040fe200078ec0ff */
[----:B------:R-:W-:Y:S01]  /*04b0*/  IMAD.HI R22, R7, 0x2, RZ ;  /* 0x0000000207167827 */ /* 0x000fe200078e02ff */
[----:B------:R-:W-:Y:S01]  /*04c0*/  LOP3.LUT R19, R17, 0x20, R0, 0xf8, !PT ;  /* 0x0000002011137812 */ /* 0x000fe200078ef800 */
[----:B------:R-:W-:Y:S01]  /*04d0*/  CS2R R64, SRZ ;  /* 0x0000000000407805 */ /* 0x000fe2000001ff00 */
[----:B------:R-:W-:Y:S01]  /*04e0*/  LOP3.LUT R18, R0, 0x7f, RZ, 0xc0, !PT ;  /* 0x0000007f00127812 */ /* 0x000fe200078ec0ff */
[----:B------:R-:W-:Y:S01]  /*04f0*/  IMAD R17, R15, c[0x0][0x1a4], RZ ;  /* 0x000069000f117a24 */ /* 0x000fe200078e02ff */
[----:B------:R-:W-:Y:S01]  /*0500*/  LOP3.LUT R20, R19, 0x30, R12, 0x78, !PT ;  /* 0x0000003013147812 */ /* 0x000fe200078e780c */
[----:B------:R-:W-:Y:S01]  /*0510*/  IMAD.SHL.U32 R15, R16, 0x2, RZ ;  /* 0x00000002100f7824 */ /* 0x000fe200078e00ff */
[----:B------:R-:W-:Y:S01]  /*0520*/  CS2R R66, SRZ ;  /* 0x0000000000427805 */ /* 0x000fe2000001ff00 */
[----:B------:R-:W-:Y:S01]  /*0530*/  IMAD R23, R24, 0x2, R13 ;  /* 0x0000000218177824 */ /* 0x000fe200078e020d */
[----:B------:R-:W-:Y:S01]  /*0540*/  CS2R R60, SRZ ;  /* 0x00000000003c7805 */ /* 0x000fe2000001ff00 */
[----:B------:R-:W-:Y:S01]  /*0550*/  IMAD R19, R26, 0x8, R17 ;  /* 0x000000081a137824 */ /* 0x000fe200078e0211 */
[----:B------:R-:W-:Y:S01]  /*0560*/  IADD3 R50, P0, P1, R15, c[0x0][0x168], R10 ;  /* 0x00005a000f327a10 */ /* 0x000fe2000791e00a */
[----:B------:R-:W-:Y:S01]  /*0570*/  IMAD R21, R18, c[0x0][0x1b4], RZ ;  /* 0x00006d0012157a24 */ /* 0x000fe200078e02ff */
[----:B------:R-:W-:Y:S01]  /*0580*/  LEA.HI R10, R0, 0x38, RZ, 0x1c ;  /* 0x00000038000a7811 */ /* 0x000fe200078fe0ff */
[----:B------:R-:W-:Y:S01]  /*0590*/  IMAD.U32 R15, R23, 0x20, R20 ;  /* 0x00000020170f7824 */ /* 0x000fe200078e0014 */
[----:B------:R-:W-:Y:S01]  /*05a0*/  CS2R R62, SRZ ;  /* 0x00000000003e7805 */ /* 0x000fe2000001ff00 */
[----:B------:R-:W-:Y:S01]  /*05b0*/  IMAD R20, R26, 0x8, R19 ;  /* 0x000000081a147824 */ /* 0x000fe200078e0213 */
[----:B------:R-:W-:Y:S01]  /*05c0*/  UMOV UR4, URZ ;  /* 0x0000003f00047c82 */ /* 0x000fe20008000000 */
[----:B------:R-:W-:-:S04]  /*05d0*/  IMAD.HI R8, R8, 0x2, RZ ;  /* 0x0000000208087827 */ /* 0x000fc800078e02ff */
[----:B------:R-:W-:Y:S01]  /*05e0*/  IMAD.HI R7, R16, 0x2, RZ ;  /* 0x0000000210077827 */ /* 0x000fe200078e02ff */
[----:B------:R-:W-:-:S03]  /*05f0*/  LEA.HI R16, R0, 0x78, RZ, 0x1c ;  /* 0x0000007800107811 */ /* 0x000fc600078fe0ff */
[----:B------:R-:W-:Y:S01]  /*0600*/  IMAD.SHL.U32 R31, R21, 0x2, RZ ;  /* 0x00000002151f7824 */ /* 0x000fe200078e00ff */
[----:B------:R-:W-:Y:S01]  /*0610*/  IADD3.X R25, R7, c[0x0][0x16c], R8, P0, P1 ;  /* 0x00005b0007197a10 */ /* 0x000fe200007e2408 */
[----:B------:R-:W-:Y:S01]  /*0620*/  IMAD.HI R23, R21, 0x2, RZ ;  /* 0x0000000215177827 */ /* 0x000fe200078e02ff */
[-C--:B------:R-:W-:Y:S02]  /*0630*/  LEA R168, P0, R17, R50.reuse, 0x1 ;  /* 0x0000003211a87211 */ /* 0x080fe400078008ff */
[----:B------:R-:W-:Y:S01]  /*0640*/  IADD3 R30, P2, P3, R31, c[0x0][0x170], R30 ;  /* 0x00005c001f1e7a10 */ /* 0x000fe20007b5e01e */
[C---:B------:R-:W-:Y:S01]  /*0650*/  IMAD R21, R26.reuse, 0x8, R20 ;  /* 0x000000081a157824 */ /* 0x040fe200078e0214 */
[-C--:B------:R-:W-:Y:S01]  /*0660*/  LEA R166, P1, R19, R50.reuse, 0x1 ;  /* 0x0000003213a67211 */ /* 0x080fe200078208ff */
[----:B------:R-:W-:Y:S01]  /*0670*/  IMAD R57, R89, 0xa, RZ ;  /* 0x0000000a59397824 */ /* 0x000fe200078e02ff */
[----:B------:R-:W-:Y:S01]  /*0680*/  IADD3.X R31, R23, c[0x0][0x174], R22, P2, P3 ;  /* 0x00005d00171f7a10 */ /* 0x000fe200017e6416 */
[----:B------:R-:W-:Y:S01]  /*0690*/  IMAD R7, R26, 0x8, R21 ;  /* 0x000000081a077824 */ /* 0x000fe200078e0215 */
[-C--:B------:R-:W-:Y:S01]  /*06a0*/  LEA.HI.X.SX32 R169, R17, R25.reuse, 0x1, P0 ;  /* 0x0000001911a97211 */ /* 0x080fe200000f0eff */
[----:B------:R-:W-:Y:S01]  /*06b0*/  IMAD R22, R10, c[0x0][0x1a4], RZ ;  /* 0x000069000a167a24 */ /* 0x000fe200078e02ff */
[-C--:B------:R-:W-:Y:S01]  /*06c0*/  LEA R164, P0, R20, R50.reuse, 0x1 ;  /* 0x0000003214a47211 */ /* 0x080fe200078008ff */
[----:B------:R-:W-:Y:S01]  /*06d0*/  IMAD R8, R26, 0x8, R7 ;  /* 0x000000081a087824 */ /* 0x000fe200078e0207 */
[-C--:B------:R-:W-:Y:S01]  /*06e0*/  LEA.HI.X.SX32 R167, R19, R25.reuse, 0x1, P1 ;  /* 0x0000001913a77211 */ /* 0x080fe200008f0eff */
[----:B------:R-:W-:Y:S01]  /*06f0*/  IMAD R23, R16, c[0x0][0x1a4], RZ ;  /* 0x0000690010177a24 */ /* 0x000fe200078e02ff */
[-C--:B------:R-:W-:Y:S01]  /*0700*/  LEA R32, P2, R22, R50.reuse, 0x1 ;  /* 0x0000003216207211 */ /* 0x080fe200078408ff */
[----:B------:R-:W-:Y:S01]  /*0710*/  IMAD R10, R26, 0x8, R8 ;  /* 0x000000081a0a7824 */ /* 0x000fe200078e0208 */
[-C--:B------:R-:W-:Y:S01]  /*0720*/  LEA R162, P1, R21, R50.reuse, 0x1 ;  /* 0x0000003215a27211 */ /* 0x080fe200078208ff */
[----:B------:R-:W-:Y:S01]  /*0730*/  IMAD R93, R89, 0x14, RZ ;  /* 0x00000014595d7824 */ /* 0x000fe200078e02ff */
[-C--:B------:R-:W-:Y:S01]  /*0740*/  LEA.HI.X.SX32 R165, R20, R25.reuse, 0x1, P0 ;  /* 0x0000001914a57211 */ /* 0x080fe200000f0eff */
[----:B------:R-:W-:Y:S01]  /*0750*/  IMAD R16, R26, 0x10, R10 ;  /* 0x000000101a107824 */ /* 0x000fe200078e020a */
[-C--:B------:R-:W-:Y:S01]  /*0760*/  LEA R160, P0, R7, R50.reuse, 0x1 ;  /* 0x0000003207a07211 */ /* 0x080fe200078008ff */
[----:B------:R-:W-:Y:S01]  /*0770*/  IMAD R55, R89, 0x5, RZ ;  /* 0x0000000559377824 */ /* 0x000fe200078e02ff */
[-C--:B------:R-:W-:Y:S01]  /*0780*/  LEA.HI.X.SX32 R33, R22, R25.reuse, 0x1, P2 ;  /* 0x0000001916217211 */ /* 0x080fe200010f0eff */
[----:B------:R-:W-:Y:S01]  /*0790*/  IMAD R17, R26, 0x8, R16 ;  /* 0x000000081a117824 */ /* 0x000fe200078e0210 */
[-C--:B------:R-:W-:Y:S01]  /*07a0*/  LEA.HI.X.SX32 R163, R21, R25.reuse, 0x1, P1 ;  /* 0x0000001915a37211 */ /* 0x080fe200008f0eff */
[C---:B------:R-:W-:Y:S01]  /*07b0*/  IMAD R73, R89.reuse, 0x6, RZ ;  /* 0x0000000659497824 */ /* 0x040fe200078e02ff */
[-C--:B------:R-:W-:Y:S01]  /*07c0*/  LEA R158, P1, R8, R50.reuse, 0x1 ;  /* 0x00000032089e7211 */ /* 0x080fe200078208ff */
[----:B------:R-:W-:Y:S01]  /*07d0*/  IMAD R19, R26, 0x8, R17 ;  /* 0x000000081a137824 */ /* 0x000fe200078e0211 */
[-C--:B------:R-:W-:Y:S01]  /*07e0*/  LEA R36, P2, R10, R50.reuse, 0x1 ;  /* 0x000000320a247211 */ /* 0x080fe200078408ff */
[----:B------:R-:W-:Y:S01]  /*07f0*/  IMAD R91, R89, 0x12, RZ ;  /* 0x00000012595b7824 */ /* 0x000fe200078e02ff */
[-C--:B------:R-:W-:Y:S01]  /*0800*/  LEA.HI.X.SX32 R161, R7, R25.reuse, 0x1, P0 ;  /* 0x0000001907a17211 */ /* 0x080fe200000f0eff */
[----:B------:R-:W-:Y:S01]  /*0810*/  IMAD R20, R26, 0x8, R19 ;  /* 0x000000081a147824 */ /* 0x000fe200078e0213 */
[-C--:B------:R-:W-:Y:S01]  /*0820*/  LEA.HI.X.SX32 R159, R8, R25.reuse, 0x1, P1 ;  /* 0x00000019089f7211 */ /* 0x080fe200008f0eff */
[----:B------:R-:W-:Y:S01]  /*0830*/  IMAD R95, R89, 0x16, RZ ;  /* 0x00000016595f7824 */ /* 0x000fe200078e02ff */
[-C--:B------:R-:W-:Y:S01]  /*0840*/  LEA.HI.X.SX32 R37, R10, R25.reuse, 0x1, P2 ;  /* 0x000000190a257211 */ /* 0x080fe200010f0eff */
[----:B------:R-:W-:Y:S01]  /*0850*/  IMAD R7, R26, 0x8, R20 ;  /* 0x000000081a077824 */ /* 0x000fe200078e0214 */
[-C--:B------:R-:W-:Y:S01]  /*0860*/  LEA R42, P2, R19, R50.reuse, 0x1 ;  /* 0x00000032132a7211 */ /* 0x080fe200078408ff */
[----:B------:R-:W-:Y:S01]  /*0870*/  IMAD R81, R89, 0xc, RZ ;  /* 0x0000000c59517824 */ /* 0x000fe200078e02ff */
[-C--:B------:R-:W-:Y:S01]  /*0880*/  LEA R38, P0, R16, R50.reuse, 0x1 ;  /* 0x0000003210267211 */ /* 0x080fe200078008ff */
[C---:B------:R-:W-:Y:S01]  /*0890*/  IMAD R8, R26.reuse, 0x8, R7 ;  /* 0x000000081a087824 */ /* 0x040fe200078e0207 */
[-C--:B------:R-:W-:Y:S01]  /*08a0*/  LEA.HI.X.SX32 R43, R19, R25.reuse, 0x1, P2 ;  /* 0x00000019132b7211 */ /* 0x080fe200010f0eff */
[----:B------:R-:W-:Y:S01]  /*08b0*/  IMAD R97, R89, 0x18, RZ ;  /* 0x0000001859617824 */ /* 0x000fe200078e02ff */
[-C--:B------:R-:W-:Y:S01]  /*08c0*/  LEA R40, P1, R17, R50.reuse, 0x1 ;  /* 0x0000003211287211 */ /* 0x080fe200078208ff */
[----:B------:R-:W-:Y:S01]  /*08d0*/  IMAD R10, R26, 0x8, R8 ;  /* 0x000000081a0a7824 */ /* 0x000fe200078e0208 */
[CC--:B------:R-:W-:Y:S01]  /*08e0*/  LEA R48, P2, R8.reuse, R50.reuse, 0x1 ;  /* 0x0000003208307211 */ /* 0x0c0fe200078408ff */
[----:B------:R-:W-:Y:S01]  /*08f0*/  IMAD R137, R89, 0x1a, RZ ;  /* 0x0000001a59897824 */ /* 0x000fe200078e02ff */
[-C--:B------:R-:W-:Y:S01]  /*0900*/  LEA R34, P3, R23, R50.reuse, 0x1 ;  /* 0x0000003217227211 */ /* 0x080fe200078608ff */
[C---:B------:R-:W-:Y:S01]  /*0910*/  IMAD R59, R89.reuse, 0x3, RZ ;  /* 0x00000003593b7824 */ /* 0x040fe200078e02ff */
[-C--:B------:R-:W-:Y:S01]  /*0920*/  LEA.HI.X.SX32 R49, R8, R25.reuse, 0x1, P2 ;  /* 0x0000001908317211 */ /* 0x080fe200010f0eff */
[C---:B------:R-:W-:Y:S01]  /*0930*/  IMAD R53, R89.reuse, 0x9, RZ ;  /* 0x0000000959357824 */ /* 0x040fe200078e02ff */
[----:B------:R-:W-:Y:S01]  /*0940*/  SHF.R.S32.HI R8, RZ, 0x2, R0 ;  /* 0x00000002ff087819 */ /* 0x000fe20000011400 */
[C---:B------:R-:W-:Y:S01]  /*0950*/  IMAD R79, R89.reuse, 0xb, RZ ;  /* 0x0000000b594f7824 */ /* 0x040fe200078e02ff */
[-C--:B------:R-:W-:Y:S01]  /*0960*/  LEA.HI.X.SX32 R39, R16, R25.reuse, 0x1, P0 ;  /* 0x0000001910277211 */ /* 0x080fe200000f0eff */
[----:B------:R-:W-:Y:S01]  /*0970*/  IMAD R83, R89, 0xd, RZ ;  /* 0x0000000d59537824 */ /* 0x000fe200078e02ff */
[----:B------:R-:W-:Y:S01]  /*0980*/  SGXT R8, R8, 0x1 ;  /* 0x000000010808781a */ /* 0x000fe20000000200 */
[----:B------:R-:W-:Y:S01]  /*0990*/  IMAD R24, R24, 0x110, RZ ;  /* 0x0000011018187824 */ /* 0x000fe200078e02ff */
[-C--:B------:R-:W-:Y:S01]  /*09a0*/  LEA.HI.X.SX32 R41, R17, R25.reuse, 0x1, P1 ;  /* 0x0000001911297211 */ /* 0x080fe200008f0eff */
[----:B------:R-:W-:Y:S01]  /*09b0*/  IMAD R85, R89, 0xe, RZ ;  /* 0x0000000e59557824 */ /* 0x000fe200078e02ff */
[----:B------:R-:W-:Y:S01]  /*09c0*/  LEA.HI.X.SX32 R35, R23, R25, 0x1, P3 ;  /* 0x0000001917237211 */ /* 0x000fe200018f0eff */
[C---:B------:R-:W-:Y:S01]  /*09d0*/  IMAD R139, R89.reuse, 0x1c, RZ ;  /* 0x0000001c598b7824 */ /* 0x040fe200078e02ff */
[-C--:B------:R-:W-:Y:S01]  /*09e0*/  LEA R44, P0, R20, R50.reuse, 0x1 ;  /* 0x00000032142c7211 */ /* 0x080fe200078008ff */
[----:B------:R-:W-:Y:S01]  /*09f0*/  IMAD.SHL.U32 R69, R89, 0x2, RZ ;  /* 0x0000000259457824 */ /* 0x000fe200078e00ff */
[----:B------:R-:W-:Y:S01]  /*0a00*/  LEA R46, P1, R7, R50, 0x1 ;  /* 0x00000032072e7211 */ /* 0x000fe200078208ff */
[C---:B------:R-:W-:Y:S01]  /*0a10*/  IMAD R143, R89.reuse, 0x1e, RZ ;  /* 0x0000001e598f7824 */ /* 0x040fe200078e02ff */
[----:B------:R-:W-:Y:S01]  /*0a20*/  LOP3.LUT R16, R0, 0x3, RZ, 0xc0, !PT ;  /* 0x0000000300107812 */ /* 0x000fe200078ec0ff */
[----:B------:R-:W-:Y:S01]  /*0a30*/  IMAD.SHL.U32 R18, R18, 0x2, RZ ;  /* 0x0000000212127824 */ /* 0x000fe200078e00ff */
[----:B------:R-:W-:Y:S01]  /*0a40*/  LOP3.LUT R27, R8, 0x90, RZ, 0xc0, !PT ;  /* 0x00000090081b7812 */ /* 0x000fe200078ec0ff */
[----:B------:R-:W-:Y:S01]  /*0a50*/  IMAD R75, R89, 0x7, RZ ;  /* 0x00000007594b7824 */ /* 0x000fe200078e02ff */
[----:B------:R-:W-:Y:S01]  /*0a60*/  IADD3 R140, P6, R57, R30, RZ ;  /* 0x0000001e398c7210 */ /* 0x000fe20007fde0ff */
[----:B------:R-:W-:Y:S01]  /*0a70*/  IMAD.SHL.U32 R71, R89, 0x4, RZ ;  /* 0x0000000459477824 */ /* 0x000fe200078e00ff */
[----:B------:R-:W-:Y:S01]  /*0a80*/  LEA R50, P3, R10, R50, 0x1 ;  /* 0x000000320a327211 */ /* 0x000fe200078608ff */
[----:B------:R-:W-:Y:S01]  /*0a90*/  IMAD R8, R16, 0x20, R27 ;  /* 0x0000002010087824 */ /* 0x000fe200078e021b */
[-C--:B------:R-:W-:Y:S01]  /*0aa0*/  IADD3 R54, P5, R93, R30.reuse, RZ ;  /* 0x0000001e5d367210 */ /* 0x080fe20007fbe0ff */
[----:B------:R-:W-:Y:S01]  /*0ab0*/  IMAD.SHL.U32 R77, R89, 0x8, RZ ;  /* 0x00000008594d7824 */ /* 0x000fe200078e00ff */
[----:B------:R-:W-:Y:S01]  /*0ac0*/  LEA.HI.X.SX32 R141, R55, R31, 0x1, P6 ;  /* 0x0000001f378d7211 */ /* 0x000fe200030f0eff */
[----:B------:R-:W-:Y:S01]  /*0ad0*/  IMAD R87, R89, 0xf, RZ ;  /* 0x0000000f59577824 */ /* 0x000fe200078e02ff */
[-C--:B------:R-:W-:Y:S01]  /*0ae0*/  LEA.HI.X.SX32 R45, R20, R25.reuse, 0x1, P0 ;  /* 0x00000019142d7211 */ /* 0x080fe200000f0eff */
[----:B------:R-:W-:Y:S01]  /*0af0*/  IMAD.MOV.U32 R17, RZ, RZ, RZ ;  /* 0x000000ffff117224 */ /* 0x000fe200078e00ff */
[-C--:B------:R-:W-:Y:S01]  /*0b00*/  LEA.HI.X.SX32 R47, R7, R25.reuse, 0x1, P1 ;  /* 0x00000019072f7211 */ /* 0x080fe200008f0eff */
[----:B------:R-:W-:Y:S01]  /*0b10*/  IMAD.MOV.U32 R7, RZ, RZ, RZ ;  /* 0x000000ffff077224 */ /* 0x000fe200078e00ff */
[----:B------:R-:W-:Y:S01]  /*0b20*/  LEA.HI.X.SX32 R51, R10, R25, 0x1, P3 ;  /* 0x000000190a337211 */ /* 0x000fe200018f0eff */
[----:B------:R-:W-:Y:S01]  /*0b30*/  IMAD.MOV.U32 R10, RZ, RZ, 0x3f800000 ;  /* 0x3f800000ff0a7424 */ /* 0x000fe200078e00ff */
[-C--:B------:R-:W-:Y:S01]  /*0b40*/  IADD3 R144, P6, R73, R30.reuse, RZ ;  /* 0x0000001e49907210 */ /* 0x080fe20007fde0ff */
[----:B------:R-:W-:Y:S01]  /*0b50*/  IMAD.MOV.U32 R170, RZ, RZ, -0x800000 ;  /* 0xff800000ffaa7424 */ /* 0x000fe200078e00ff */
[----:B------:R-:W-:Y:S01]  /*0b60*/  LEA.HI.X.SX32 R55, R57, R31, 0x1, P5 ;  /* 0x0000001f39377211 */ /* 0x000fe200028f0eff */
[----:B------:R-:W-:Y:S01]  /*0b70*/  IMAD.MOV.U32 R29, RZ, RZ, 0x3f800000 ;  /* 0x3f800000ff1d7424 */ /* 0x000fe200078e00ff */
[----:B------:R-:W-:-:S02]  /*0b80*/  IADD3 R52, P0, R91, R30, RZ ;  /* 0x0000001e5b347210 */ /* 0x000fc40007f1e0ff */
[-C--:B------:R-:W-:Y:S02]  /*0b90*/  IADD3 R56, P1, R95, R30.reuse, RZ ;  /* 0x0000001e5f387210 */ /* 0x080fe40007f3e0ff */
[-C--:B------:R-:W-:Y:S02]  /*0ba0*/  IADD3 R58, P3, R97, R30.reuse, RZ ;  /* 0x0000001e613a7210 */ /* 0x080fe40007f7e0ff */
[-C--:B------:R-:W-:Y:S02]  /*0bb0*/  IADD3 R136, P2, R137, R30.reuse, RZ ;  /* 0x0000001e89887210 */ /* 0x080fe40007f5e0ff */
[----:B------:R-:W-:Y:S02]  /*0bc0*/  IADD3 R146, P5, R81, R30, RZ ;  /* 0x0000001e51927210 */ /* 0x000fe40007fbe0ff */
[-C--:B------:R-:W-:Y:S02]  /*0bd0*/  LEA.HI.X.SX32 R145, R59, R31.reuse, 0x1, P6 ;  /* 0x0000001f3b917211 */ /* 0x080fe400030f0eff */
[----:B------:R-:W-:-:S02]  /*0be0*/  LEA.HI.X.SX32 R53, R53, R31, 0x1, P0 ;  /* 0x0000001f35357211 */ /* 0x000fc400000f0eff */
[--C-:B------:R-:W-:Y:S02]  /*0bf0*/  LOP3.LUT R8, R8, 0x10, R5.reuse, 0x78, !PT ;  /* 0x0000001008087812 */ /* 0x100fe400078e7805 */
[-C--:B------:R-:W-:Y:S02]  /*0c00*/  LEA.HI.X.SX32 R57, R79, R31.reuse, 0x1, P1 ;  /* 0x0000001f4f397211 */ /* 0x080fe400008f0eff */
[-C--:B------:R-:W-:Y:S01]  /*0c10*/  LEA.HI.X.SX32 R147, R73, R31.reuse, 0x1, P5 ;  /* 0x0000001f49937211 */ /* 0x080fe200028f0eff */
[----:B------:R-:W-:Y:S01]  /*0c20*/  IMAD R8, R13, 0x10, R8 ;  /* 0x000000100d087824 */ /* 0x000fe200078e0208 */
[-C--:B------:R-:W-:Y:S02]  /*0c30*/  LEA.HI.X.SX32 R59, R81, R31.reuse, 0x1, P3 ;  /* 0x0000001f513b7211 */ /* 0x080fe400018f0eff */
[----:B------:R-:W-:Y:S02]  /*0c40*/  LEA.HI.X.SX32 R137, R83, R31, 0x1, P2 ;  /* 0x0000001f53897211 */ /* 0x000fe400010f0eff */
[----:B------:R-:W-:-:S02]  /*0c50*/  LOP3.LUT R19, R24, 0x30, R5, 0x78, !PT ;  /* 0x0000003018137812 */ /* 0x000fc400078e7805 */
[-C--:B------:R-:W-:Y:S02]  /*0c60*/  IADD3 R138, P4, R139, R30.reuse, RZ ;  /* 0x0000001e8b8a7210 */ /* 0x080fe40007f9e0ff */
[-C--:B------:R-:W-:Y:S02]  /*0c70*/  IADD3 R142, P0, R143, R30.reuse, RZ ;  /* 0x0000001e8f8e7210 */ /* 0x080fe40007f1e0ff */
[-C--:B------:R-:W-:Y:S02]  /*0c80*/  IADD3 R148, P1, R85, R30.reuse, RZ ;  /* 0x0000001e55947210 */ /* 0x080fe40007f3e0ff */
[-C--:B------:R-:W-:Y:S02]  /*0c90*/  IADD3 R150, P6, R69, R30.reuse, RZ ;  /* 0x0000001e45967210 */ /* 0x080fe40007fde0ff */
[CC--:B------:R-:W-:Y:S02]  /*0ca0*/  LEA R152, P5, R89.reuse, R30.reuse, 0x2 ;  /* 0x0000001e59987211 */ /* 0x0c0fe400078a10ff */
[----:B------:R-:W-:-:S02]  /*0cb0*/  LEA R154, P3, R89, R30, 0x3 ;  /* 0x0000001e599a7211 */ /* 0x000fc400078618ff */
[----:B------:R-:W-:Y:S02]  /*0cc0*/  LEA R156, P2, R89, R30, 0x4 ;  /* 0x0000001e599c7211 */ /* 0x000fe400078420ff */
[C---:B------:R-:W-:Y:S02]  /*0cd0*/  LOP3.LUT R20, R18.reuse, 0x10, RZ, 0x3c, !PT ;  /* 0x0000001012147812 */ /* 0x040fe400078e3cff */
[C---:B------:R-:W-:Y:S02]  /*0ce0*/  LOP3.LUT R21, R18.reuse, 0x20, RZ, 0x3c, !PT ;  /* 0x0000002012157812 */ /* 0x040fe400078e3cff */
[C---:B------:R-:W-:Y:S02]  /*0cf0*/  LOP3.LUT R22, R18.reuse, 0x30, RZ, 0x3c, !PT ;  /* 0x0000003012167812 */ /* 0x040fe400078e3cff */
[C---:B------:R-:W-:Y:S02]  /*0d00*/  LOP3.LUT R23, R18.reuse, 0x40, RZ, 0x3c, !PT ;  /* 0x0000004012177812 */ /* 0x040fe400078e3cff */
[----:B------:R-:W-:-:S02]  /*0d10*/  LOP3.LUT R24, R18, 0x50, RZ, 0x3c, !PT ;  /* 0x0000005012187812 */ /* 0x000fc400078e3cff */
[C---:B------:R-:W-:Y:S02]  /*0d20*/  LOP3.LUT R25, R18.reuse, 0x60, RZ, 0x3c, !PT ;  /* 0x0000006012197812 */ /* 0x040fe400078e3cff */
[----:B------:R-:W-:Y:S02]  /*0d30*/  LOP3.LUT R26, R18, 0x70, RZ, 0x3c, !PT ;  /* 0x00000070121a7812 */ /* 0x000fe400078e3cff */
[----:B------:R-:W-:Y:S02]  /*0d40*/  LOP3.LUT R27, R14, 0x8, RZ, 0xfc, !PT ;  /* 0x000000080e1b7812 */ /* 0x000fe400078efcff */
[----:B------:R-:W-:Y:S02]  /*0d50*/  LOP3.LUT R28, R19, 0x40, RZ, 0x3c, !PT ;  /* 0x00000040131c7812 */ /* 0x000fe400078e3cff */
[-C--:B------:R-:W-:Y:S02]  /*0d60*/  LEA.HI.X.SX32 R149, R75, R31.reuse, 0x1, P1 ;  /* 0x0000001f4b957211 */ /* 0x080fe400008f0eff */
[----:B------:R-:W-:-:S02]  /*0d70*/  LEA.HI.X.SX32 R139, R85, R31, 0x1, P4 ;  /* 0x0000001f558b7211 */ /* 0x000fc400020f0eff */
[-C--:B------:R-:W-:Y:S02]  /*0d80*/  LEA.HI.X.SX32 R151, R89, R31.reuse, 0x1, P6 ;  /* 0x0000001f59977211 */ /* 0x080fe400030f0eff */
[-C--:B------:R-:W-:Y:S02]  /*0d90*/  LEA.HI.X.SX32 R153, R69, R31.reuse, 0x1, P5 ;  /* 0x0000001f45997211 */ /* 0x080fe400028f0eff */
[-C--:B------:R-:W-:Y:S02]  /*0da0*/  LEA.HI.X.SX32 R155, R71, R31.reuse, 0x1, P3 ;  /* 0x0000001f479b7211 */ /* 0x080fe400018f0eff */
[-C--:B------:R-:W-:Y:S02]  /*0db0*/  LEA.HI.X.SX32 R157, R77, R31.reuse, 0x1, P2 ;  /* 0x0000001f4d9d7211 */ /* 0x080fe400010f0eff */
[----:B------:R-:W-:Y:S02]  /*0dc0*/  LEA.HI.X.SX32 R143, R87, R31, 0x1, P0 ;  /* 0x0000001f578f7211 */ /* 0x000fe400000f0eff */
.L_x_1:
[----:B------:R-:W-:-:S04]  /*0dd0*/  IMAD.WIDE R68, R17, 0x2, R168 ;  /* 0x0000000211447825 */ /* 0x000fc800078e02a8 */
[C---:B------:R-:W-:Y:S01]  /*0de0*/  IMAD.WIDE R70, R17.reuse, 0x2, R166 ;  /* 0x0000000211467825 */ /* 0x040fe200078e02a6 */
[----:B------:R0:W2:Y:S03]  /*0df0*/  LDG.E.U16 R89, [R68.64] ;  /* 0x0000000644597981 */ /* 0x0000a6000c1e1500 */
[C---:B------:R-:W-:Y:S01]  /*0e00*/  IMAD.WIDE R72, R17.reuse, 0x2, R164 ;  /* 0x0000000211487825 */ /* 0x040fe200078e02a4 */
[----:B------:R1:W3:Y:S03]  /*0e10*/  LDG.E.U16 R91, [R70.64] ;  /* 0x00000006465b7981 */ /* 0x0002e6000c1e1500 */
[C---:B------:R-:W-:Y:S01]  /*0e20*/  IMAD.WIDE R74, R17.reuse, 0x2, R162 ;  /* 0x00000002114a7825 */ /* 0x040fe200078e02a2 */
[----:B------:R4:W5:Y:S03]  /*0e30*/  LDG.E.U16 R93, [R72.64] ;  /* 0x00000006485d7981 */ /* 0x000966000c1e1500 */
[C---:B------:R-:W-:Y:S01]  /*0e40*/  IMAD.WIDE R76, R17.reuse, 0x2, R160 ;  /* 0x00000002114c7825 */ /* 0x040fe200078e02a0 */
[----:B------:R0:W5:Y:S03]  /*0e50*/  LDG.E.U16 R95, [R74.64] ;  /* 0x000000064a5f7981 */ /* 0x000166000c1e1500 */
[C---:B------:R-:W-:Y:S01]  /*0e60*/  IMAD.WIDE R78, R17.reuse, 0x2, R158 ;  /* 0x00000002114e7825 */ /* 0x040fe200078e029e */
[----:B------:R1:W5:Y:S03]  /*0e70*/  LDG.E.U16 R97, [R76.64] ;  /* 0x000000064c617981 */ /* 0x000366000c1e1500 */
[C---:B------:R-:W-:Y:S01]  /*0e80*/  IMAD.WIDE R80, R17.reuse, 0x2, R36 ;  /* 0x0000000211507825 */ /* 0x040fe200078e0224 */
[----:B------:R4:W5:Y:S03]  /*0e90*/  LDG.E.U16 R99, [R78.64] ;  /* 0x000000064e637981 */ /* 0x000966000c1e1500 */
[----:B0-----:R-:W-:-:S02]  /*0ea0*/  IMAD.WIDE R68, R17, 0x2, R32 ;  /* 0x0000000211447825 */ /* 0x001fc400078e0220 */
[----:B------:R-:W5:Y:S02]  /*0eb0*/  LDG.E.U16 R81, [R80.64] ;  /* 0x0000000650517981 */ /* 0x000f64000c1e1500 */
[C---:B-1----:R-:W-:Y:S02]  /*0ec0*/  IMAD.WIDE R70, R17.reuse, 0x2, R38 ;  /* 0x0000000211467825 */ /* 0x042fe400078e0226 */
[----:B------:R-:W5:Y:S02]  /*0ed0*/  LDG.E.U16 R69, [R68.64] ;  /* 0x0000000644457981 */ /* 0x000f64000c1e1500 */
[C---:B------:R-:W-:Y:S02]  /*0ee0*/  IMAD.WIDE R82, R17.reuse, 0x2, R40 ;  /* 0x0000000211527825 */ /* 0x040fe400078e0228 */
[----:B------:R-:W5:Y:S02]  /*0ef0*/  LDG.E.U16 R71, [R70.64] ;  /* 0x0000000646477981 */ /* 0x000f64000c1e1500 */
[----:B------:R-:W-:-:S02]  /*0f00*/  IMAD.WIDE R84, R17, 0x2, R42 ;  /* 0x0000000211547825 */ /* 0x000fc400078e022a */
[----:B------:R-:W5:Y:S02]  /*0f10*/  LDG.E.U16 R83, [R82.64] ;  /* 0x0000000652537981 */ /* 0x000f64000c1e1500 */
[C---:B------:R-:W-:Y:S02]  /*0f20*/  IMAD.WIDE R86, R17.reuse, 0x2, R44 ;  /* 0x0000000211567825 */ /* 0x040fe400078e022c */
[----:B------:R0:W5:Y:S02]  /*0f30*/  LDG.E.U16 R85, [R84.64] ;  /* 0x0000000654557981 */ /* 0x000164000c1e1500 */
[C---:B----4-:R-:W-:Y:S02]  /*0f40*/  IMAD.WIDE R72, R17.reuse, 0x2, R46 ;  /* 0x0000000211487825 */ /* 0x050fe400078e022e */
[----:B------:R-:W4:Y:S02]  /*0f50*/  LDG.E.U16 R87, [R86.64] ;  /* 0x0000000656577981 */ /* 0x000f24000c1e1500 */
[----:B------:R-:W-:-:S02]  /*0f60*/  IMAD.WIDE R74, R17, 0x2, R48 ;  /* 0x00000002114a7825 */ /* 0x000fc400078e0230 */
[----:B------:R1:W4:Y:S02]  /*0f70*/  LDG.E.U16 R73, [R72.64] ;  /* 0x0000000648497981 */ /* 0x000324000c1e1500 */
[C---:B------:R-:W-:Y:S02]  /*0f80*/  IMAD.WIDE R76, R17.reuse, 0x2, R50 ;  /* 0x00000002114c7825 */ /* 0x040fe400078e0232 */
[----:B------:R0:W4:Y:S02]  /*0f90*/  LDG.E.U16 R75, [R74.64] ;  /* 0x000000064a4b7981 */ /* 0x000124000c1e1500 */
[----:B------:R-:W-:Y:S02]  /*0fa0*/  IMAD.WIDE R78, R17, 0x2, R34 ;  /* 0x00000002114e7825 */ /* 0x000fe400078e0222 */
[----:B------:R0:W4:Y:S04]  /*0fb0*/  LDG.E.U16 R77, [R76.64] ;  /* 0x000000064c4d7981 */ /* 0x000128000c1e1500 */
[----:B------:R-:W4:Y:S04]  /*0fc0*/  LDG.E.U16 R79, [R78.64] ;  /* 0x000000064e4f7981 */ /* 0x000f28000c1e1500 */
[----:B------:R-:W-:Y:S01]  /*0fd0*/  BAR.SYNC.DEFER_BLOCKING 0x0 ;  /* 0x0000000000007b1d */ /* 0x000fe20000010000 */
[----:B------:R-:W-:-:S04]  /*0fe0*/  LEA R178, R16, UR4, 0x1 ;  /* 0x0000000410b27c11 */ /* 0x000fc8000f8e08ff */
[C---:B-1----:R-:W-:Y:S02]  /*0ff0*/  LOP3.LUT R72, R178.reuse, 0x70, RZ, 0xfc, !PT ;  /* 0x00000070b2487812 */ /* 0x042fe400078efcff */
[----:B0-----:R-:W-:Y:S02]  /*1000*/  LOP3.LUT R74, R178, 0x71, RZ, 0xfc, !PT ;  /* 0x00000071b24a7812 */ /* 0x001fe400078efcff */
[----:B------:R-:W-:Y:S02]  /*1010*/  ISETP.GE.AND P2, PT, R27, R72, PT ;  /* 0x000000481b00720c */ /* 0x000fe40003f46270 */
[----:B------:R-:W-:Y:S02]  /*1020*/  ISETP.GE.AND P6, PT, R14, R74, PT ;  /* 0x0000004a0e00720c */ /* 0x000fe40003fc6270 */
[----:B------:R-:W-:Y:S02]  /*1030*/  LOP3.LUT R76, R178, 0x68, RZ, 0xfc, !PT ;  /* 0x00000068b24c7812 */ /* 0x000fe400078efcff */
[----:B------:R-:W-:-:S02]  /*1040*/  SEL R96, RZ, 0x4, P6 ;  /* 0x00000004ff607807 */ /* 0x000fc40003000000 */
[----:B------:R-:W-:Y:S02]  /*1050*/  ISETP.GE.AND P5, PT, R27, R74, PT ;  /* 0x0000004a1b00720c */ /* 0x000fe40003fa6270 */
[----:B------:R-:W-:Y:S02]  /*1060*/  ISETP.GE.AND P3, PT, R14, R72, PT ;  /* 0x000000480e00720c */ /* 0x000fe40003f66270 */
[C---:B------:R-:W-:Y:S02]  /*1070*/  LOP3.LUT R72, R178.reuse, 0x78, RZ, 0xfc, !PT ;  /* 0x00000078b2487812 */ /* 0x040fe400078efcff */
[----:B------:R-:W-:Y:S02]  /*1080*/  SEL R88, RZ, 0x1, P5 ;  /* 0x00000001ff587807 */ /* 0x000fe40002800000 */
[----:B------:R-:W-:Y:S02]  /*1090*/  IADD3 R84, R178, 0x9, RZ ;  /* 0x00000009b2547810 */ /* 0x000fe40007ffe0ff */
[----:B------:R-:W-:-:S02]  /*10a0*/  SEL R105, RZ, 0x7fff8, P3 ;  /* 0x0007fff8ff697807 */ /* 0x000fc40001800000 */
[-C--:B------:R-:W-:Y:S02]  /*10b0*/  ISETP.GE.AND P3, PT, R27, R72.reuse, PT ;  /* 0x000000481b00720c */ /* 0x080fe40003f66270 */
[----:B------:R-:W-:Y:S02]  /*10c0*/  ISETP.GE.AND P1, PT, R14, R72, PT ;  /* 0x000000480e00720c */ /* 0x000fe40003f26270 */
[C---:B------:R-:W-:Y:S02]  /*10d0*/  LOP3.LUT R74, R178.reuse, 0x61, RZ, 0xfc, !PT ;  /* 0x00000061b24a7812 */ /* 0x040fe400078efcff */
[----:B------:R-:W-:Y:S02]  /*10e0*/  IADD3 R72, R178, 0x38, RZ ;  /* 0x00000038b2487810 */ /* 0x000fe40007ffe0ff */
[----:B------:R-:W-:Y:S02]  /*10f0*/  ISETP.GE.AND P5, PT, R14, R74, PT ;  /* 0x0000004a0e00720c */ /* 0x000fe40003fa6270 */
[----:B------:R-:W-:-:S02]  /*1100*/  IADD3 R194, R178, 0x11, RZ ;  /* 0x00000011b2c27810 */ /* 0x000fc40007ffe0ff */
[C---:B------:R-:W-:Y:S02]  /*1110*/  IADD3 R198, R178.reuse, 0x18, RZ ;  /* 0x00000018b2c67810 */ /* 0x040fe40007ffe0ff */
[C---:B------:R-:W-:Y:S02]  /*1120*/  IADD3 R196, R178.reuse, 0x19, RZ ;  /* 0x00000019b2c47810 */ /* 0x040fe40007ffe0ff */
[C---:B------:R-:W-:Y:S02]  /*1130*/  IADD3 R192, R178.reuse, 0x20, RZ ;  /* 0x00000020b2c07810 */ /* 0x040fe40007ffe0ff */
[C---:B------:R-:W-:Y:S02]  /*1140*/  IADD3 R190, R178.reuse, 0x21, RZ ;  /* 0x00000021b2be7810 */ /* 0x040fe40007ffe0ff */
[C---:B------:R-:W-:Y:S02]  /*1150*/  IADD3 R186, R178.reuse, 0x28, RZ ;  /* 0x00000028b2ba7810 */ /* 0x040fe40007ffe0ff */
[----:B------:R-:W-:-:S02]  /*1160*/  IADD3 R184, R178, 0x29, RZ ;  /* 0x00000029b2b87810 */ /* 0x000fc40007ffe0ff */
[C---:B------:R-:W-:Y:S02]  /*1170*/  IADD3 R188, R178.reuse, 0x30, RZ ;  /* 0x00000030b2bc7810 */ /* 0x040fe40007ffe0ff */
[C---:B------:R-:W-:Y:S02]  /*1180*/  IADD3 R177, R178.reuse, 0x31, RZ ;  /* 0x00000031b2b17810 */ /* 0x040fe40007ffe0ff */
[C---:B------:R-:W-:Y:S02]  /*1190*/  IADD3 R174, R178.reuse, 0x39, RZ ;  /* 0x00000039b2ae7810 */ /* 0x040fe40007ffe0ff */
[C---:B------:R-:W-:Y:S01]  /*11a0*/  LOP3.LUT R179, R178.reuse, 0x40, RZ, 0xfc, !PT ;  /* 0x00000040b2b37812 */ /* 0x040fe200078efcff */
[----:B--2---:R-:W-:Y:S04]  /*11b0*/  STS.U16 [R6], R89 ;  /* 0x0000005906007388 */ /* 0x004fe80000000400 */
[----:B---3--:R-:W-:Y:S04]  /*11c0*/  STS.U16 [R6+0x100], R91 ;  /* 0x0001005b06007388 */ /* 0x008fe80000000400 */
[----:B-----5:R-:W-:Y:S04]  /*11d0*/  STS.U16 [R6+0x200], R93 ;  /* 0x0002005d06007388 */ /* 0x020fe80000000400 */
[----:B------:R-:W-:Y:S04]  /*11e0*/  STS.U16 [R6+0x300], R95 ;  /* 0x0003005f06007388 */ /* 0x000fe80000000400 */
[----:B------:R-:W-:Y:S04]  /*11f0*/  STS.U16 [R6+0x400], R97 ;  /* 0x0004006106007388 */ /* 0x000fe80000000400 */
[----:B------:R-:W-:Y:S04]  /*1200*/  STS.U16 [R6+0x500], R99 ;  /* 0x0005006306007388 */ /* 0x000fe80000000400 */
[----:B------:R-:W-:Y:S04]  /*1210*/  STS.U16 [R6+0x600], R81 ;  /* 0x0006005106007388 */ /* 0x000fe80000000400 */
[----:B------:R-:W-:Y:S04]  /*1220*/  STS.U16 [R6+0x700], R69 ;  /* 0x0007004506007388 */ /* 0x000fe80000000400 */
[----:B------:R-:W-:Y:S04]  /*1230*/  STS.U16 [R6+0x800], R71 ;  /* 0x0008004706007388 */ /* 0x000fe80000000400 */
[----:B------:R-:W-:Y:S04]  /*1240*/  STS.U16 [R6+0x900], R83 ;  /* 0x0009005306007388 */ /* 0x000fe80000000400 */
[----:B------:R-:W-:Y:S04]  /*1250*/  STS.U16 [R6+0xa00], R85 ;  /* 0x000a005506007388 */ /* 0x000fe80000000400 */
[----:B----4-:R-:W-:Y:S04]  /*1260*/  STS.U16 [R6+0xb00], R87 ;  /* 0x000b005706007388 */ /* 0x010fe80000000400 */
[----:B------:R0:W-:Y:S04]  /*1270*/  STS.U16 [R6+0xc00], R73 ;  /* 0x000c004906007388 */ /* 0x0001e80000000400 */
[----:B------:R-:W-:Y:S04]  /*1280*/  STS.U16 [R6+0xd00], R75 ;  /* 0x000d004b06007388 */ /* 0x000fe80000000400 */
[----:B------:R1:W-:Y:S04]  /*1290*/  STS.U16 [R6+0xe00], R77 ;  /* 0x000e004d06007388 */ /* 0x0003e80000000400 */
[----:B------:R2:W-:Y:S04]  /*12a0*/  STS.U16 [R6+0xf00], R79 ;  /* 0x000f004f06007388 */ /* 0x0005e80000000400 */
[----:B------:R-:W-:Y:S01]  /*12b0*/  BAR.SYNC.DEFER_BLOCKING 0x0 ;  /* 0x0000000000007b1d */ /* 0x000fe20000010000 */
[----:B0-----:R-:W-:-:S04]  /*12c0*/  LOP3.LUT R73, R178, 0x79, RZ, 0xfc, !PT ;  /* 0x00000079b2497812 */ /* 0x001fc800078efcff */
[-C--:B------:R-:W-:Y:S01]  /*12d0*/  ISETP.GE.AND P4, PT, R14, R73.reuse, PT ;  /* 0x000000490e00720c */ /* 0x080fe20003f86270 */
[----:B------:R-:W-:Y:S04]  /*12e0*/  LDSM.16.MT88.4 R68, [R15+0x1000] ;  /* 0x001000000f44783b */ /* 0x000fe80000004200 */
[----:B------:R-:W0:Y:S01]  /*12f0*/  LDSM.16.M88.4 R80, [R8] ;  /* 0x000000000850783b */ /* 0x000e220000000200 */
[----:B------:R-:W-:Y:S02]  /*1300*/  ISETP.GE.AND P0, PT, R27, R73, PT ;  /* 0x000000491b00720c */ /* 0x000fe40003f06270 */
[----:B------:R-:W-:Y:S01]  /*1310*/  LOP3.LUT R73, R178, 0x60, RZ, 0xfc, !PT ;  /* 0x00000060b2497812 */ /* 0x000fe200078efcff */
[----:B------:R-:W3:Y:S01]  /*1320*/  LDSM.16.M88.4 R100, [R8+0x600] ;  /* 0x000600000864783b */ /* 0x000ee20000000200 */
[----:B------:R-:W-:-:S02]  /*1330*/  SEL R89, RZ, 0x1fffe, P2 ;  /* 0x0001fffeff597807 */ /* 0x000fc40001000000 */
[-C--:B------:R-:W-:Y:S01]  /*1340*/  ISETP.GE.AND P2, PT, R14, R73.reuse, PT ;  /* 0x000000490e00720c */ /* 0x080fe20003f46270 */
[----:B------:R-:W-:Y:S01]  /*1350*/  LDSM.16.M88.4 R108, [R8+0xa00] ;  /* 0x000a0000086c783b */ /* 0x000fe20000000200 */
[C---:B------:R-:W-:Y:S02]  /*1360*/  ISETP.GE.AND P6, PT, R27.reuse, R73, PT ;  /* 0x000000491b00720c */ /* 0x040fe40003fc6270 */
[----:B-1----:R-:W-:Y:S01]  /*1370*/  LOP3.LUT R77, R178, 0x69, RZ, 0xfc, !PT ;  /* 0x00000069b24d7812 */ /* 0x002fe200078efcff */
[----:B------:R-:W-:Y:S01]  /*1380*/  LDSM.16.M88.4 R120, [R8+0x800] ;  /* 0x000800000878783b */ /* 0x000fe20000000200 */
[----:B------:R-:W-:Y:S02]  /*1390*/  SEL R93, RZ, 0x7fff8, P2 ;  /* 0x0007fff8ff5d7807 */ /* 0x000fe40001000000 */
[----:B------:R-:W-:Y:S01]  /*13a0*/  SEL R95, RZ, 0x1fffe, P6 ;  /* 0x0001fffeff5f7807 */ /* 0x000fe20003000000 */
[----:B------:R-:W-:Y:S01]  /*13b0*/  LDSM.16.M88.4 R128, [R8+0xc00] ;  /* 0x000c00000880783b */ /* 0x000fe20000000200 */
[----:B------:R-:W-:-:S02]  /*13c0*/  ISETP.GE.AND P2, PT, R27, R77, PT ;  /* 0x0000004d1b00720c */ /* 0x000fc40003f46270 */
[-C--:B------:R-:W-:Y:S01]  /*13d0*/  ISETP.GE.AND P6, PT, R27, R76.reuse, PT ;  /* 0x0000004c1b00720c */ /* 0x080fe20003fc6270 */
[----:B------:R-:W-:Y:S01]  /*13e0*/  LDSM.16.M88.4 R116, [R8+0xe00] ;  /* 0x000e00000874783b */ /* 0x000fe20000000200 */
[----:B------:R-:W-:Y:S02]  /*13f0*/  SEL R78, RZ, 0x1, P2 ;  /* 0x00000001ff4e7807 */ /* 0x000fe40001000000 */
[----:B--2---:R-:W-:Y:S02]  /*1400*/  SEL R79, RZ, 0x1fffe, P6 ;  /* 0x0001fffeff4f7807 */ /* 0x004fe40003000000 */
[C---:B------:R-:W-:Y:S02]  /*1410*/  ISETP.GE.AND P6, PT, R14.reuse, R77, PT ;  /* 0x0000004d0e00720c */ /* 0x040fe40003fc6270 */
[----:B------:R-:W-:Y:S01]  /*1420*/  ISETP.GE.AND P2, PT, R14, R76, PT ;  /* 0x0000004c0e00720c */ /* 0x000fe20003f46270 */
[----:B------:R-:W-:Y:S01]  /*1430*/  IMAD.IADD R87, R78, 0x1, R79 ;  /* 0x000000014e577824 */ /* 0x000fe200078e024f */
[----:B------:R-:W-:-:S02]  /*1440*/  SEL R85, RZ, 0x4, P6 ;  /* 0x00000004ff557807 */ /* 0x000fc40003000000 */
[----:B------:R-:W-:Y:S02]  /*1450*/  SEL R86, RZ, 0x7fff8, P2 ;  /* 0x0007fff8ff567807 */ /* 0x000fe40001000000 */
[-C--:B------:R-:W-:Y:S02]  /*1460*/  ISETP.GE.AND P6, PT, R14, R84.reuse, PT ;  /* 0x000000540e00720c */ /* 0x080fe40003fc6270 */
[----:B------:R-:W-:Y:S01]  /*1470*/  ISETP.GE.AND P2, PT, R27, R84, PT ;  /* 0x000000541b00720c */ /* 0x000fe20003f46270 */
[----:B------:R-:W-:Y:S01]  /*1480*/  IMAD.IADD R84, R88, 0x1, R89 ;  /* 0x0000000158547824 */ /* 0x000fe200078e0259 */
[----:B------:R-:W-:Y:S01]  /*1490*/  SEL R99, RZ, 0x1fffe, P3 ;  /* 0x0001fffeff637807 */ /* 0x000fe20001800000 */
[----:B------:R-:W1:Y:S01]  /*14a0*/  LDSM.16.M88.4 R88, [R8+0x200] ;  /* 0x000200000858783b */ /* 0x000e620000000200 */
[----:B0-----:R-:W-:Y:S01]  /*14b0*/  HMMA.16816.F32 R76, R68, R80, RZ ;  /* 0x00000050444c723c */ /* 0x001fe200000018ff */
[----:B------:R-:W-:-:S06]  /*14c0*/  LOP3.LUT R87, R87, 0x3, RZ, 0xc0, !PT ;  /* 0x0000000357577812 */ /* 0x000fcc00078ec0ff */
[----:B------:R-:W-:-:S05]  /*14d0*/  SEL R80, RZ, 0x1, P0 ;  /* 0x00000001ff507807 */ /* 0x000fca0000000000 */
[----:B------:R-:W-:Y:S01]  /*14e0*/  IMAD.IADD R99, R80, 0x1, R99 ;  /* 0x0000000150637824 */ /* 0x000fe200078e0263 */
[----:B------:R-:W-:Y:S02]  /*14f0*/  SEL R94, RZ, 0x4, P4 ;  /* 0x00000004ff5e7807 */ /* 0x000fe40002000000 */
[----:B------:R-:W-:Y:S02]  /*1500*/  SEL R97, RZ, 0x7fff8, P1 ;  /* 0x0007fff8ff617807 */ /* 0x000fe40000800000 */
[----:B------:R-:W-:Y:S02]  /*1510*/  IADD3 R85, R87, R86, R85 ;  /* 0x0000005657557210 */ /* 0x000fe40007ffe055 */
[----:B------:R-:W-:Y:S02]  /*1520*/  LOP3.LUT R99, R99, 0x3, RZ, 0xc0, !PT ;  /* 0x0000000363637812 */ /* 0x000fe400078ec0ff */
[----:B------:R-:W-:Y:S02]  /*1530*/  ISETP.GE.AND P4, PT, R27, R74, PT ;  /* 0x0000004a1b00720c */ /* 0x000fe40003f86270 */
[----:B------:R-:W-:-:S02]  /*1540*/  LOP3.LUT R86, R84, 0x3, RZ, 0xc0, !PT ;  /* 0x0000000354567812 */ /* 0x000fc400078ec0ff */
[----:B------:R-:W-:Y:S02]  /*1550*/  SEL R92, RZ, 0x1, P4 ;  /* 0x00000001ff5c7807 */ /* 0x000fe40002000000 */
[----:B------:R-:W-:Y:S02]  /*1560*/  IADD3 R94, R99, R97, R94 ;  /* 0x00000061635e7210 */ /* 0x000fe40007ffe05e */
[----:B------:R-:W-:Y:S02]  /*1570*/  IADD3 R105, R86, R105, R96 ;  /* 0x0000006956697210 */ /* 0x000fe40007ffe060 */
[----:B------:R-:W-:Y:S01]  /*1580*/  IADD3 R73, R178, 0x8, RZ ;  /* 0x00000008b2497810 */ /* 0x000fe20007ffe0ff */
[----:B------:R-:W0:Y:S01]  /*1590*/  LDSM.16.M88.4 R96, [R8+0x400] ;  /* 0x000400000860783b */ /* 0x000e220000000200 */
[-C--:B------:R-:W-:Y:S01]  /*15a0*/  ISETP.GE.AND P1, PT, R14, R72.reuse, PT ;  /* 0x000000480e00720c */ /* 0x080fe20003f26270 */
[----:B------:R-:W-:Y:S01]  /*15b0*/  IMAD.IADD R92, R92, 0x1, R95 ;  /* 0x000000015c5c7824 */ /* 0x000fe200078e025f */
[----:B------:R-:W-:-:S02]  /*15c0*/  ISETP.GE.AND P3, PT, R27, R72, PT ;  /* 0x000000481b00720c */ /* 0x000fc40003f66270 */
[----:B------:R-:W-:Y:S02]  /*15d0*/  ISETP.GE.AND P4, PT, R14, R73, PT ;  /* 0x000000490e00720c */ /* 0x000fe40003f86270 */
[C---:B---3--:R-:W-:Y:S01]  /*15e0*/  HMMA.16816.F32 R72, R68.reuse, R102, RZ ;  /* 0x000000664448723c */ /* 0x048fe200000018ff */
[----:B------:R-:W-:Y:S01]  /*15f0*/  LOP3.LUT R94, R94, 0xf, RZ, 0xc0, !PT ;  /* 0x0000000f5e5e7812 */ /* 0x000fe200078ec0ff */
[----:B------:R-:W-:Y:S01]  /*1600*/  IMAD.SHL.U32 R85, R85, 0x100, RZ ;  /* 0x0000010055557824 */ /* 0x000fe200078e00ff */
[----:B------:R-:W-:Y:S02]  /*1610*/  SEL R84, RZ, 0x4, P5 ;  /* 0x00000004ff547807 */ /* 0x000fe40002800000 */
[----:B------:R-:W-:Y:S01]  /*1620*/  LOP3.LUT R92, R92, 0x3, RZ, 0xc0, !PT ;  /* 0x000000035c5c7812 */ /* 0x000fe200078ec0ff */
[----:B------:R-:W-:Y:S02]  /*1630*/  IMAD R94, R105, 0x10, R94 ;  /* 0x00000010695e7824 */ /* 0x000fe400078e025e */
[----:B------:R-:W-:Y:S01]  /*1640*/  HMMA.16816.F32 R80, R68, R82, RZ ;  /* 0x000000524450723c */ /* 0x000fe200000018ff */
[----:B------:R-:W-:-:S02]  /*1650*/  IADD3 R93, R92, R93, R84 ;  /* 0x0000005d5c5d7210 */ /* 0x000fc40007ffe054 */
[----:B------:R-:W-:Y:S02]  /*1660*/  LOP3.LUT R84, R85, 0xf00, RZ, 0xe2, !PT ;  /* 0x00000f0055547812 */ /* 0x000fe400078ee2ff */
[----:B------:R-:W-:-:S03]  /*1670*/  LOP3.LUT R85, R94, 0xff, RZ, 0xc0, !PT ;  /* 0x000000ff5e557812 */ /* 0x000fc600078ec0ff */
[----:B------:R-:W-:-:S04]  /*1680*/  IMAD R84, R93, 0x1000, R84 ;  /* 0x000010005d547824 */ /* 0x000fc800078e0254 */
[----:B------:R-:W-:Y:S02]  /*1690*/  IMAD.IADD R182, R84, 0x1, R85 ;  /* 0x0000000154b67824 */ /* 0x000fe400078e0255 */
[----:B-1----:R-:W-:Y:S02]  /*16a0*/  HMMA.16816.F32 R84, R68, R88, RZ ;  /* 0x000000584454723c */ /* 0x002fe400000018ff */
[----:B------:R-:W-:Y:S01]  /*16b0*/  FMUL R72, R72, c[0x0][0x188] ;  /* 0x0000620048487a20 */ /* 0x000fe20000400000 */
[----:B------:R-:W-:Y:S01]  /*16c0*/  ISETP.GE.AND P5, PT, R14, R178, PT ;  /* 0x000000b20e00720c */ /* 0x000fe20003fa6270 */
[----:B------:R-:W-:-:S04]  /*16d0*/  FMUL R76, R76, c[0x0][0x188] ;  /* 0x000062004c4c7a20 */ /* 0x000fc80000400000 */
[C---:B------:R-:W-:Y:S01]  /*16e0*/  HMMA.16816.F32 R88, R68.reuse, R90, RZ ;  /* 0x0000005a4458723c */ /* 0x040fe200000018ff */
[----:B------:R-:W-:Y:S01]  /*16f0*/  FSEL R173, R72, -INF , P1 ;  /* 0xff80000048ad7808 */ /* 0x000fe20000800000 */
[----:B------:R-:W-:Y:S01]  /*1700*/  FMUL R72, R82, c[0x0][0x188] ;  /* 0x0000620052487a20 */ /* 0x000fe20000400000 */
[----:B------:R-:W-:Y:S01]  /*1710*/  ISETP.GT.AND P1, PT, R14, R178, PT ;  /* 0x000000b20e00720c */ /* 0x000fe20003f24270 */
[----:B------:R-:W-:Y:S01]  /*1720*/  FMUL R82, R77, c[0x0][0x188] ;  /* 0x000062004d527a20 */ /* 0x000fe20000400000 */
[----:B------:R-:W-:Y:S01]  /*1730*/  FSEL R77, R76, -INF , P5 ;  /* 0xff8000004c4d7808 */ /* 0x000fe20002800000 */
[----:B------:R-:W-:Y:S02]  /*1740*/  FMUL R74, R74, c[0x0][0x188] ;  /* 0x000062004a4a7a20 */ /* 0x000fe40000400000 */
[----:B------:R-:W-:Y:S01]  /*1750*/  FMUL R80, R80, c[0x0][0x188] ;  /* 0x0000620050507a20 */ /* 0x000fe20000400000 */
[----:B0-----:R-:W-:Y:S01]  /*1760*/  HMMA.16816.F32 R92, R68, R96, RZ ;  /* 0x00000060445c723c */ /* 0x001fe200000018ff */
[----:B------:R-:W-:Y:S01]  /*1770*/  FSEL R76, R82, -INF , P1 ;  /* 0xff800000524c7808 */ /* 0x000fe20000800000 */
[----:B------:R-:W-:Y:S01]  /*1780*/  FMUL R81, R81, c[0x0][0x188] ;  /* 0x0000620051517a20 */ /* 0x000fe20000400000 */
[----:B------:R-:W-:-:S02]  /*1790*/  FSEL R172, R74, -INF , P3 ;  /* 0xff8000004aac7808 */ /* 0x000fc40001800000 */
[----:B------:R-:W-:Y:S02]  /*17a0*/  FSEL R183, R80, -INF , P4 ;  /* 0xff80000050b77808 */ /* 0x000fe40002000000 */
[----:B------:R-:W-:Y:S02]  /*17b0*/  IADD3 R74, R178, 0x10, RZ ;  /* 0x00000010b24a7810 */ /* 0x000fe40007ffe0ff */
[----:B------:R-:W-:Y:S01]  /*17c0*/  FMNMX R80, R77, R76, !PT ;  /* 0x0000004c4d507209 */ /* 0x000fe20007800000 */
[----:B------:R-:W-:Y:S01]  /*17d0*/  HMMA.16816.F32 R96, R68, R98, RZ ;  /* 0x000000624460723c */ /* 0x000fe200000018ff */
[----:B------:R-:W-:Y:S01]  /*17e0*/  FSEL R72, R72, -INF , P5 ;  /* 0xff80000048487808 */ /* 0x000fe20002800000 */
[----:B------:R-:W-:Y:S01]  /*17f0*/  FMUL R84, R84, c[0x0][0x188] ;  /* 0x0000620054547a20 */ /* 0x000fe20000400000 */
[----:B------:R-:W-:Y:S02]  /*1800*/  ISETP.GE.AND P5, PT, R14, R74, PT ;  /* 0x0000004a0e00720c */ /* 0x000fe40003fa6270 */
[----:B------:R-:W-:-:S02]  /*1810*/  FSEL R81, R81, -INF , P6 ;  /* 0xff80000051517808 */ /* 0x000fc40003000000 */
[----:B------:R-:W-:Y:S01]  /*1820*/  FMNMX R80, R183, R80, !PT ;  /* 0x00000050b7507209 */ /* 0x000fe20007800000 */
[----:B------:R-:W-:Y:S01]  /*1830*/  FMUL R185, R85, c[0x0][0x188] ;  /* 0x0000620055b97a20 */ /* 0x000fe20000400000 */
[----:B------:R-:W-:Y:S02]  /*1840*/  ISETP.GE.AND P4, PT, R14, R194, PT ;  /* 0x000000c20e00720c */ /* 0x000fe40003f86270 */
[----:B------:R-:W-:Y:S02]  /*1850*/  FSEL R85, R84, -INF , P5 ;  /* 0xff80000054557808 */ /* 0x000fe40002800000 */
[----:B------:R-:W-:Y:S01]  /*1860*/  FMNMX R80, R81, R80, !PT ;  /* 0x0000005051507209 */ /* 0x000fe20007800000 */
[----:B------:R-:W-:Y:S01]  /*1870*/  FMUL R88, R88, c[0x0][0x188] ;  /* 0x0000620058587a20 */ /* 0x000fe20000400000 */
[----:B------:R-:W-:Y:S01]  /*1880*/  HMMA.16816.F32 R100, R68, R100, RZ ;  /* 0x000000644464723c */ /* 0x000fe200000018ff */
        /* <DEDUP_REMOVED lines=8> */
[----:B------:R-:W-:Y:S01]  /*1910*/  ISETP.GE.AND P4, PT, R14, R192, PT ;  /* 0x000000c00e00720c */ /* 0x000fe20003f86270 */
[----:B------:R-:W-:Y:S01]  /*1920*/  HMMA.16816.F32 R104, R68, R110, RZ ;  /* 0x0000006e4468723c */ /* 0x000fe200000018ff */
[----:B------:R-:W-:-:S02]  /*1930*/  FSEL R189, R89, -INF , P5 ;  /* 0xff80000059bd7808 */ /* 0x000fc40002800000 */
[----:B------:R-:W-:Y:S01]  /*1940*/  FMNMX R80, R187, R80, !PT ;  /* 0x00000050bb507209 */ /* 0x000fe20007800000 */
[----:B------:R-:W-:Y:S01]  /*1950*/  FMUL R93, R93, c[0x0][0x188] ;  /* 0x000062005d5d7a20 */ /* 0x000fe20000400000 */
[----:B------:R-:W-:-:S03]  /*1960*/  ISETP.GE.AND P6, PT, R14, R190, PT ;  /* 0x000000be0e00720c */ /* 0x000fc60003fc6270 */
[C---:B------:R-:W-:Y:S01]  /*1970*/  HMMA.16816.F32 R108, R68.reuse, R108, RZ ;  /* 0x0000006c446c723c */ /* 0x040fe200000018ff */
[----:B------:R-:W-:Y:S02]  /*1980*/  FSEL R193, R92, -INF , P4 ;  /* 0xff8000005cc17808 */ /* 0x000fe40002000000 */
[----:B------:R-:W-:Y:S01]  /*1990*/  FMNMX R80, R189, R80, !PT ;  /* 0x00000050bd507209 */ /* 0x000fe20007800000 */
[----:B------:R-:W-:Y:S01]  /*19a0*/  FMUL R96, R96, c[0x0][0x188] ;  /* 0x0000620060607a20 */ /* 0x000fe20000400000 */
[C---:B------:R-:W-:Y:S02]  /*19b0*/  ISETP.GE.AND P5, PT, R14.reuse, R186, PT ;  /* 0x000000ba0e00720c */ /* 0x040fe40003fa6270 */
[----:B------:R-:W-:Y:S01]  /*19c0*/  FSEL R191, R93, -INF , P6 ;  /* 0xff8000005dbf7808 */ /* 0x000fe20003000000 */
[----:B------:R-:W-:Y:S01]  /*19d0*/  HMMA.16816.F32 R112, R68, R120, RZ ;  /* 0x000000784470723c */ /* 0x000fe200000018ff */
[----:B------:R-:W-:Y:S01]  /*19e0*/  FMNMX R80, R193, R80, !PT ;  /* 0x00000050c1507209 */ /* 0x000fe20007800000 */
[----:B------:R-:W-:Y:S01]  /*19f0*/  FMUL R97, R97, c[0x0][0x188] ;  /* 0x0000620061617a20 */ /* 0x000fe20000400000 */
[----:B------:R-:W-:-:S02]  /*1a00*/  ISETP.GE.AND P4, PT, R14, R184, PT ;  /* 0x000000b80e00720c */ /* 0x000fc40003f86270 */
[----:B------:R-:W-:Y:S02]  /*1a10*/  FSEL R195, R96, -INF , P5 ;  /* 0xff80000060c37808 */ /* 0x000fe40002800000 */
[----:B------:R-:W-:Y:S01]  /*1a20*/  FMNMX R80, R191, R80, !PT ;  /* 0x00000050bf507209 */ /* 0x000fe20007800000 */
[----:B------:R-:W-:Y:S01]  /*1a30*/  FMUL R100, R100, c[0x0][0x188] ;  /* 0x0000620064647a20 */ /* 0x000fe20000400000 */
[----:B------:R-:W-:Y:S01]  /*1a40*/  HMMA.16816.F32 R120, R68, R122, RZ ;  /* 0x0000007a4478723c */ /* 0x000fe200000018ff */
[C---:B------:R-:W-:Y:S02]  /*1a50*/  ISETP.GE.AND P6, PT, R14.reuse, R188, PT ;  /* 0x000000bc0e00720c */ /* 0x040fe40003fc6270 */
[----:B------:R-:W-:Y:S02]  /*1a60*/  FSEL R197, R97, -INF , P4 ;  /* 0xff80000061c57808 */ /* 0x000fe40002000000 */
[----:B------:R-:W-:Y:S01]  /*1a70*/  FMNMX R80, R195, R80, !PT ;  /* 0x00000050c3507209 */ /* 0x000fe20007800000 */
[----:B------:R-:W-:Y:S01]  /*1a80*/  FMUL R101, R101, c[0x0][0x188] ;  /* 0x0000620065657a20 */ /* 0x000fe20000400000 */
[----:B------:R-:W-:Y:S01]  /*1a90*/  ISETP.GE.AND P5, PT, R14, R177, PT ;  /* 0x000000b10e00720c */ /* 0x000fe20003fa6270 */
[----:B------:R-:W-:Y:S01]  /*1aa0*/  FMUL R78, R78, c[0x0][0x188] ;  /* 0x000062004e4e7a20 */ /* 0x000fe20000400000 */
[----:B------:R-:W-:Y:S01]  /*1ab0*/  FSEL R201, R100, -INF , P6 ;  /* 0xff80000064c97808 */ /* 0x000fe20003000000 */
[----:B------:R-:W-:Y:S01]  /*1ac0*/  FMUL R73, R73, c[0x0][0x188] ;  /* 0x0000620049497a20 */ /* 0x000fe20000400000 */
[----:B------:R-:W-:-:S02]  /*1ad0*/  FMNMX R80, R197, R80, !PT ;  /* 0x00000050c5507209 */ /* 0x000fc40007800000 */
[C---:B------:R-:W-:Y:S02]  /*1ae0*/  ISETP.GE.AND P3, PT, R27.reuse, R178, PT ;  /* 0x000000b21b00720c */ /* 0x040fe40003f66270 */
[----:B------:R-:W-:Y:S02]  /*1af0*/  ISETP.GE.AND P4, PT, R14, R174, PT ;  /* 0x000000ae0e00720c */ /* 0x000fe40003f86270 */
[----:B------:R-:W-:Y:S02]  /*1b00*/  LOP3.LUT R82, R178, 0x50, RZ, 0xfc, !PT ;  /* 0x00000050b2527812 */ /* 0x000fe400078efcff */
[----:B------:R-:W-:Y:S02]  /*1b10*/  ISETP.GE.AND P1, PT, R27, R74, PT ;  /* 0x0000004a1b00720c */ /* 0x000fe40003f26270 */
[----:B------:R-:W-:Y:S02]  /*1b20*/  FSEL R205, R101, -INF , P5 ;  /* 0xff80000065cd7808 */ /* 0x000fe40002800000 */
[----:B------:R-:W-:Y:S01]  /*1b30*/  FMNMX R80, R201, R80, !PT ;  /* 0x00000050c9507209 */ /* 0x000fe20007800000 */
[----:B------:R-:W-:Y:S01]  /*1b40*/  FMUL R108, R108, c[0x0][0x188] ;  /* 0x000062006c6c7a20 */ /* 0x000fe20000400000 */
[----:B------:R-:W-:-:S02]  /*1b50*/  FSEL R74, R78, -INF , P3 ;  /* 0xff8000004e4a7808 */ /* 0x000fc40001800000 */
[----:B------:R-:W-:Y:S02]  /*1b60*/  LOP3.LUT R78, R178, 0x58, RZ, 0xfc, !PT ;  /* 0x00000058b24e7812 */ /* 0x000fe400078efcff */
[----:B------:R-:W-:Y:S02]  /*1b70*/  FSEL R209, R73, -INF , P4 ;  /* 0xff80000049d17808 */ /* 0x000fe40002000000 */
[----:B------:R-:W-:Y:S01]  /*1b80*/  ISETP.GE.AND P4, PT, R14, R82, PT ;  /* 0x000000520e00720c */ /* 0x000fe20003f86270 */
[----:B------:R-:W-:Y:S01]  /*1b90*/  FMUL R104, R104, c[0x0][0x188] ;  /* 0x0000620068687a20 */ /* 0x000fe20000400000 */
[----:B------:R-:W-:Y:S01]  /*1ba0*/  FMNMX R80, R205, R80, !PT ;  /* 0x00000050cd507209 */ /* 0x000fe20007800000 */
[----:B------:R-:W-:Y:S01]  /*1bb0*/  FMUL R112, R112, c[0x0][0x188] ;  /* 0x0000620070707a20 */ /* 0x000fe20000400000 */
[----:B------:R-:W-:Y:S02]  /*1bc0*/  ISETP.GT.AND P3, PT, R27, R178, PT ;  /* 0x000000b21b00720c */ /* 0x000fe40003f64270 */
[----:B------:R-:W-:-:S02]  /*1bd0*/  LOP3.LUT R176, R178, 0x59, RZ, 0xfc, !PT ;  /* 0x00000059b2b07812 */ /* 0x000fc400078efcff */
[C---:B------:R-:W-:Y:S02]  /*1be0*/  LOP3.LUT R175, R178.reuse, 0x51, RZ, 0xfc, !PT ;  /* 0x00000051b2af7812 */ /* 0x040fe400078efcff */
[C---:B------:R-:W-:Y:S02]  /*1bf0*/  LOP3.LUT R181, R178.reuse, 0x49, RZ, 0xfc, !PT ;  /* 0x00000049b2b57812 */ /* 0x040fe400078efcff */
[----:B------:R-:W-:Y:S02]  /*1c00*/  LOP3.LUT R180, R178, 0x48, RZ, 0xfc, !PT ;  /* 0x00000048b2b47812 */ /* 0x000fe400078efcff */
[----:B------:R-:W-:Y:S02]  /*1c10*/  ISETP.GE.AND P5, PT, R14, R78, PT ;  /* 0x0000004e0e00720c */ /* 0x000fe40003fa6270 */
[----:B------:R-:W-:Y:S02]  /*1c20*/  LOP3.LUT R178, R178, 0x41, RZ, 0xfc, !PT ;  /* 0x00000041b2b27812 */ /* 0x000fe400078efcff */
[----:B------:R-:W-:-:S02]  /*1c30*/  FSEL R203, R108, -INF , P4 ;  /* 0xff8000006ccb7808 */ /* 0x000fc40002000000 */
[----:B------:R-:W-:Y:S02]  /*1c40*/  ISETP.GE.AND P4, PT, R14, R179, PT ;  /* 0x000000b30e00720c */ /* 0x000fe40003f86270 */
[----:B------:R-:W-:Y:S01]  /*1c50*/  FMNMX R80, R173, R80, !PT ;  /* 0x00000050ad507209 */ /* 0x000fe20007800000 */
[----:B------:R-:W-:Y:S01]  /*1c60*/  FMUL R113, R113, c[0x0][0x188] ;  /* 0x0000620071717a20 */ /* 0x000fe20000400000 */
[----:B------:R-:W-:Y:S02]  /*1c70*/  FSEL R199, R104, -INF , P5 ;  /* 0xff80000068c77808 */ /* 0x000fe40002800000 */
[----:B------:R-:W-:Y:S02]  /*1c80*/  ISETP.GE.AND P5, PT, R14, R178, PT ;  /* 0x000000b20e00720c */ /* 0x000fe40003fa6270 */
[----:B------:R-:W-:Y:S02]  /*1c90*/  FSEL R215, R112, -INF , P4 ;  /* 0xff80000070d77808 */ /* 0x000fe40002000000 */
[----:B------:R-:W-:Y:S01]  /*1ca0*/  FMNMX R80, R209, R80, !PT ;  /* 0x00000050d1507209 */ /* 0x000fe20007800000 */
[----:B------:R-:W-:Y:S01]  /*1cb0*/  FMUL R105, R105, c[0x0][0x188] ;  /* 0x0000620069697a20 */ /* 0x000fe20000400000 */
[----:B------:R-:W-:Y:S01]  /*1cc0*/  ISETP.GE.AND P6, PT, R14, R176, PT ;  /* 0x000000b00e00720c */ /* 0x000fe20003fc6270 */
[----:B------:R-:W-:Y:S01]  /*1cd0*/  HMMA.16816.F32 R124, R68, R128, RZ ;  /* 0x00000080447c723c */ /* 0x000fe200000018ff */
[----:B------:R-:W-:Y:S01]  /*1ce0*/  FSEL R207, R113, -INF , P5 ;  /* 0xff80000071cf7808 */ /* 0x000fe20002800000 */
[----:B------:R-:W-:Y:S01]  /*1cf0*/  FMUL R120, R120, c[0x0][0x188] ;  /* 0x0000620078787a20 */ /* 0x000fe20000400000 */
[----:B------:R-:W-:-:S02]  /*1d00*/  ISETP.GE.AND P5, PT, R14, R180, PT ;  /* 0x000000b40e00720c */ /* 0x000fc40003fa6270 */
[----:B------:R-:W-:Y:S01]  /*1d10*/  FMNMX R80, R215, R80, !PT ;  /* 0x00000050d7507209 */ /* 0x000fe20007800000 */
[----:B------:R-:W-:Y:S01]  /*1d20*/  FMUL R121, R121, c[0x0][0x188] ;  /* 0x0000620079797a20 */ /* 0x000fe20000400000 */
[----:B------:R-:W-:Y:S02]  /*1d30*/  FSEL R73, R105, -INF , P6 ;  /* 0xff80000069497808 */ /* 0x000fe40003000000 */
[----:B------:R-:W-:Y:S02]  /*1d40*/  ISETP.GE.AND P6, PT, R14, R181, PT ;  /* 0x000000b50e00720c */ /* 0x000fe40003fc6270 */
[----:B------:R-:W-:Y:S02]  /*1d50*/  FSEL R213, R120, -INF , P5 ;  /* 0xff80000078d57808 */ /* 0x000fe40002800000 */
[----:B------:R-:W-:Y:S01]  /*1d60*/  FMNMX R80, R207, R80, !PT ;  /* 0x00000050cf507209 */ /* 0x000fe20007800000 */
[----:B------:R-:W-:Y:S01]  /*1d70*/  HMMA.16816.F32 R128, R68, R130, RZ ;  /* 0x000000824480723c */ /* 0x000fe200000018ff */
[----:B------:R-:W-:-:S02]  /*1d80*/  FSEL R121, R121, -INF , P6 ;  /* 0xff80000079797808 */ /* 0x000fc40003000000 */
[----:B------:R-:W-:Y:S01]  /*1d90*/  FMNMX R80, R213, R80, !PT ;  /* 0x00000050d5507209 */ /* 0x000fe20007800000 */
[----:B------:R-:W-:Y:S01]  /*1da0*/  FMUL R109, R109, c[0x0][0x188] ;  /* 0x000062006d6d7a20 */ /* 0x000fe20000400000 */
[----:B------:R-:W-:Y:S02]  /*1db0*/  ISETP.GE.AND P5, PT, R14, R175, PT ;  /* 0x000000af0e00720c */ /* 0x000fe40003fa6270 */
[----:B------:R-:W-:Y:S01]  /*1dc0*/  FMNMX R80, R121, R80, !PT ;  /* 0x0000005079507209 */ /* 0x000fe20007800000 */
[----:B------:R-:W-:Y:S01]  /*1dd0*/  HMMA.16816.F32 R132, R68, R116, RZ ;  /* 0x000000744484723c */ /* 0x000fe200000018ff */
[----:B------:R-:W-:Y:S02]  /*1de0*/  LOP3.LUT R182, R182, 0xffff, RZ, 0xc0, !PT ;  /* 0x0000ffffb6b67812 */ /* 0x000fe400078ec0ff */
[----:B------:R-:W-:Y:S02]  /*1df0*/  FSEL R211, R109, -INF , P5 ;  /* 0xff8000006dd37808 */ /* 0x000fe40002800000 */
[----:B------:R-:W-:-:S02]  /*1e00*/  FMNMX R80, R203, R80, !PT ;  /* 0x00000050cb507209 */ /* 0x000fc40007800000 */
[--C-:B------:R-:W-:Y:S02]  /*1e10*/  SHF.R.U32.HI R84, RZ, 0xf, R182.reuse ;  /* 0x0000000fff547819 */ /* 0x100fe400000116b6 */
[----:B------:R-:W-:Y:S01]  /*1e20*/  FMNMX R80, R211, R80, !PT ;  /* 0x00000050d3507209 */ /* 0x000fe20007800000 */
[----:B------:R-:W-:Y:S01]  /*1e30*/  FMUL R124, R124, c[0x0][0x188] ;  /* 0x000062007c7c7a20 */ /* 0x000fe20000400000 */
[----:B------:R-:W-:Y:S01]  /*1e40*/  LOP3.LUT P4, RZ, R84, 0x1, RZ, 0xc0, !PT ;  /* 0x0000000154ff7812 */ /* 0x000fe2000788c0ff */
[----:B------:R-:W-:Y:S01]  /*1e50*/  HMMA.16816.F32 R68, R68, R118, RZ ;  /* 0x000000764444723c */ /* 0x000fe200000018ff */
[----:B------:R-:W-:Y:S02]  /*1e60*/  SHF.R.U32.HI R84, RZ, 0xe, R182 ;  /* 0x0000000eff547819 */ /* 0x000fe400000116b6 */
[----:B------:R-:W-:Y:S01]  /*1e70*/  FMNMX R80, R199, R80, !PT ;  /* 0x00000050c7507209 */ /* 0x000fe20007800000 */
[----:B------:R-:W-:Y:S01]  /*1e80*/  FMUL R125, R125, c[0x0][0x188] ;  /* 0x000062007d7d7a20 */ /* 0x000fe20000400000 */
[----:B------:R-:W-:-:S02]  /*1e90*/  LOP3.LUT P6, RZ, R84, 0x1, RZ, 0xc0, !PT ;  /* 0x0000000154ff7812 */ /* 0x000fc400078cc0ff */
[--C-:B------:R-:W-:Y:S02]  /*1ea0*/  SHF.R.U32.HI R88, RZ, 0xb, R182.reuse ;  /* 0x0000000bff587819 */ /* 0x100fe400000116b6 */
[----:B------:R-:W-:Y:S02]  /*1eb0*/  SHF.R.U32.HI R84, RZ, 0xa, R182 ;  /* 0x0000000aff547819 */ /* 0x000fe400000116b6 */
[----:B------:R-:W-:Y:S02]  /*1ec0*/  FSEL R221, R124, -INF , !P4 ;  /* 0xff8000007cdd7808 */ /* 0x000fe40006000000 */
[----:B------:R-:W-:Y:S01]  /*1ed0*/  FMNMX R80, R73, R80, !PT ;  /* 0x0000005049507209 */ /* 0x000fe20007800000 */
[----:B------:R-:W-:Y:S01]  /*1ee0*/  FMUL R128, R128, c[0x0][0x188] ;  /* 0x0000620080807a20 */ /* 0x000fe20000400000 */
[----:B------:R-:W-:Y:S02]  /*1ef0*/  LOP3.LUT P5, RZ, R88, 0x1, RZ, 0xc0, !PT ;  /* 0x0000000158ff7812 */ /* 0x000fe400078ac0ff */
[----:B------:R-:W-:-:S02]  /*1f00*/  LOP3.LUT P4, RZ, R84, 0x1, RZ, 0xc0, !PT ;  /* 0x0000000154ff7812 */ /* 0x000fc4000788c0ff */
[----:B------:R-:W-:Y:S02]  /*1f10*/  FSEL R125, R125, -INF , !P6 ;  /* 0xff8000007d7d7808 */ /* 0x000fe40007000000 */
[----:B------:R-:W-:Y:S02]  /*1f20*/  FMNMX R80, R221, R80, !PT ;  /* 0x00000050dd507209 */ /* 0x000fe40007800000 */
[--C-:B------:R-:W-:Y:S01]  /*1f30*/  SHF.R.U32.HI R84, RZ, 0x7, R182.reuse ;  /* 0x00000007ff547819 */ /* 0x100fe200000116b6 */
[----:B------:R-:W-:Y:S01]  /*1f40*/  FMUL R129, R129, c[0x0][0x188] ;  /* 0x0000620081817a20 */ /* 0x000fe20000400000 */
[----:B------:R-:W-:Y:S02]  /*1f50*/  FSEL R217, R128, -INF , !P5 ;  /* 0xff80000080d97808 */ /* 0x000fe40006800000 */
[----:B------:R-:W-:Y:S02]  /*1f60*/  FMNMX R80, R125, R80, !PT ;  /* 0x000000507d507209 */ /* 0x000fe40007800000 */
[----:B------:R-:W-:Y:S01]  /*1f70*/  LOP3.LUT P6, RZ, R84, 0x1, RZ, 0xc0, !PT ;  /* 0x0000000154ff7812 */ /* 0x000fe200078cc0ff */
[----:B------:R-:W-:Y:S01]  /*1f80*/  FMUL R132, R132, c[0x0][0x188] ;  /* 0x0000620084847a20 */ /* 0x000fe20000400000 */
[----:B------:R-:W-:-:S02]  /*1f90*/  SHF.R.U32.HI R84, RZ, 0x6, R182 ;  /* 0x00000006ff547819 */ /* 0x000fc400000116b6 */
[----:B------:R-:W-:Y:S02]  /*1fa0*/  FSEL R219, R129, -INF , !P4 ;  /* 0xff80000081db7808 */ /* 0x000fe40006000000 */
[----:B------:R-:W-:Y:S01]  /*1fb0*/  FMNMX R80, R217, R80, !PT ;  /* 0x00000050d9507209 */ /* 0x000fe20007800000 */
[----:B------:R-:W-:Y:S01]  /*1fc0*/  FMUL R129, R133, c[0x0][0x188] ;  /* 0x0000620085817a20 */ /* 0x000fe20000400000 */
[----:B------:R-:W-:Y:S02]  /*1fd0*/  LOP3.LUT P5, RZ, R84, 0x1, RZ, 0xc0, !PT ;  /* 0x0000000154ff7812 */ /* 0x000fe400078ac0ff */
[----:B------:R-:W-:Y:S02]  /*1fe0*/  SHF.R.U32.HI R84, RZ, 0x3, R182 ;  /* 0x00000003ff547819 */ /* 0x000fe400000116b6 */
[----:B------:R-:W-:Y:S02]  /*1ff0*/  FSEL R133, R132, -INF , !P6 ;  /* 0xff80000084857808 */ /* 0x000fe40007000000 */
[----:B------:R-:W-:Y:S01]  /*2000*/  FMNMX R80, R219, R80, !PT ;  /* 0x00000050db507209 */ /* 0x000fe20007800000 */
[----:B------:R-:W-:Y:S01]  /*2010*/  FMUL R68, R68, c[0x0][0x188] ;  /* 0x0000620044447a20 */ /* 0x000fe20000400000 */
[----:B------:R-:W-:-:S02]  /*2020*/  LOP3.LUT P4, RZ, R84, 0x1, RZ, 0xc0, !PT ;  /* 0x0000000154ff7812 */ /* 0x000fc4000788c0ff */
[----:B------:R-:W-:Y:S02]  /*2030*/  SHF.R.U32.HI R84, RZ, 0x2, R182 ;  /* 0x00000002ff547819 */ /* 0x000fe400000116b6 */
[----:B------:R-:W-:Y:S02]  /*2040*/  FSEL R129, R129, -INF , !P5 ;  /* 0xff80000081817808 */ /* 0x000fe40006800000 */
[----:B------:R-:W-:Y:S01]  /*2050*/  FMNMX R80, R133, R80, !PT ;  /* 0x0000005085507209 */ /* 0x000fe20007800000 */
[----:B------:R-:W-:Y:S01]  /*2060*/  FMUL R69, R69, c[0x0][0x188] ;  /* 0x0000620045457a20 */ /* 0x000fe20000400000 */
[----:B------:R-:W-:Y:S02]  /*2070*/  LOP3.LUT P6, RZ, R84, 0x1, RZ, 0xc0, !PT ;  /* 0x0000000154ff7812 */ /* 0x000fe400078cc0ff */
[----:B------:R-:W-:Y:S02]  /*2080*/  FSEL R223, R68, -INF , !P4 ;  /* 0xff80000044df7808 */ /* 0x000fe40006000000 */
[----:B------:R-:W-:-:S02]  /*2090*/  FMNMX R80, R129, R80, !PT ;  /* 0x0000005081507209 */ /* 0x000fc40007800000 */
[----:B------:R-:W-:Y:S02]  /*20a0*/  FSEL R119, R69, -INF , !P6 ;  /* 0xff80000045777808 */ /* 0x000fe40007000000 */
[----:B------:R-:W-:-:S04]  /*20b0*/  FMNMX R68, R223, R80, !PT ;  /* 0x00000050df447209 */ /* 0x000fc80007800000 */
[----:B------:R-:W-:-:S05]  /*20c0*/  FMNMX R100, R119, R68, !PT ;  /* 0x0000004477647209 */ /* 0x000fca0007800000 */
[----:B------:R-:W0:Y:S01]  /*20d0*/  SHFL.BFLY PT, R101, R100, 0x2, 0x1f ;  /* 0x0c401f0064657f89 */ /* 0x000e2200000e0000 */
[----:B------:R-:W-:Y:S02]  /*20e0*/  FMUL R86, R86, c[0x0][0x188] ;  /* 0x0000620056567a20 */ /* 0x000fe40000400000 */
[----:B------:R-:W-:Y:S01]  /*20f0*/  IMAD.WIDE R88, R7, 0x2, R152 ;  /* 0x0000000207587825 */ /* 0x000fe200078e0298 */
[----:B------:R-:W-:Y:S02]  /*2100*/  ISETP.GE.AND P4, PT, R27, R194, PT ;  /* 0x000000c21b00720c */ /* 0x000fe40003f86270 */
[----:B------:R-:W-:Y:S01]  /*2110*/  FSEL R118, R86, -INF , P1 ;  /* 0xff80000056767808 */ /* 0x000fe20000800000 */
[----:B------:R-:W-:Y:S02]  /*2120*/  FMUL R84, R87, c[0x0][0x188] ;  /* 0x0000620057547a20 */ /* 0x000fe40000400000 */
[----:B------:R-:W-:Y:S01]  /*2130*/  IMAD.WIDE R92, R7, 0x2, R144 ;  /* 0x00000002075c7825 */ /* 0x000fe200078e0290 */
[----:B------:R-:W-:Y:S01]  /*2140*/  ISETP.GE.AND P5, PT, R27, R198, PT ;  /* 0x000000c61b00720c */ /* 0x000fe20003fa6270 */
[----:B------:R1:W2:Y:S02]  /*2150*/  LDG.E.U16 R124, [R88.64] ;  /* 0x00000006587c7981 */ /* 0x0002a4000c1e1500 */
[----:B------:R-:W-:-:S04]  /*2160*/  IMAD.WIDE R68, R7, 0x2, R30 ;  /* 0x0000000207447825 */ /* 0x000fc800078e021e */
[----:B------:R-:W-:-:S04]  /*2170*/  IMAD.WIDE R86, R7, 0x2, R150 ;  /* 0x0000000207567825 */ /* 0x000fc800078e0296 */
[----:B------:R-:W-:-:S04]  /*2180*/  IMAD.WIDE R96, R7, 0x2, R154 ;  /* 0x0000000207607825 */ /* 0x000fc800078e029a */
[----:B------:R-:W-:Y:S01]  /*2190*/  IMAD.WIDE R104, R7, 0x2, R156 ;  /* 0x0000000207687825 */ /* 0x000fe200078e029c */
[----:B------:R-:W-:Y:S01]  /*21a0*/  ISETP.GE.AND P6, PT, R27, R196, PT ;  /* 0x000000c41b00720c */ /* 0x000fe20003fc6270 */
[----:B------:R3:W4:Y:S02]  /*21b0*/  LDG.E.U16 R227, [R92.64] ;  /* 0x000000065ce37981 */ /* 0x000724000c1e1500 */
[----:B------:R-:W-:Y:S02]  /*21c0*/  FMUL R90, R90, c[0x0][0x188] ;  /* 0x000062005a5a7a20 */ /* 0x000fe40000400000 */
[----:B------:R-:W-:Y:S01]  /*21d0*/  IMAD.WIDE R108, R7, 0x2, R52 ;  /* 0x00000002076c7825 */ /* 0x000fe200078e0234 */
[----:B0-----:R-:W-:Y:S01]  /*21e0*/  FMNMX R132, R100, R101, !PT ;  /* 0x0000006564847209 */ /* 0x001fe20007800000 */
[----:B------:R0:W5:Y:S02]  /*21f0*/  LDG.E.U16 R225, [R86.64] ;  /* 0x0000000656e17981 */ /* 0x000164000c1e1500 */
[----:B------:R-:W-:-:S02]  /*2200*/  FMUL R79, R79, c[0x0][0x188] ;  /* 0x000062004f4f7a20 */ /* 0x000fc40000400000 */
[C---:B------:R-:W-:Y:S01]  /*2210*/  IMAD.WIDE R112, R7.reuse, 0x2, R54 ;  /* 0x0000000207707825 */ /* 0x040fe200078e0236 */
[----:B------:R-:W-:Y:S01]  /*2220*/  FSEL R84, R84, -INF , P4 ;  /* 0xff80000054547808 */ /* 0x000fe20002000000 */
[----:B------:R0:W2:Y:S02]  /*2230*/  LDG.E.U16 R128, [R96.64] ;  /* 0x0000000660807981 */ /* 0x0000a4000c1e1500 */
[----:B------:R-:W-:Y:S01]  /*2240*/  IMAD.WIDE R116, R7, 0x2, R56 ;  /* 0x0000000207747825 */ /* 0x000fe200078e0238 */
[----:B------:R-:W-:Y:S01]  /*2250*/  ISETP.GE.AND P4, PT, R27, R184, PT ;  /* 0x000000b81b00720c */ /* 0x000fe20003f86270 */
[----:B------:R0:W2:Y:S02]  /*2260*/  LDG.E.U16 R231, [R104.64] ;  /* 0x0000000668e77981 */ /* 0x0000a4000c1e1500 */
[----:B------:R-:W-:Y:S02]  /*2270*/  FMUL R80, R83, c[0x0][0x188] ;  /* 0x0000620053507a20 */ /* 0x000fe40000400000 */
[----:B------:R0:W4:Y:S01]  /*2280*/  LDG.E.U16 R83, [R68.64] ;  /* 0x0000000644537981 */ /* 0x000122000c1e1500 */
[----:B-1----:R-:W-:Y:S01]  /*2290*/  IMAD.WIDE R88, R7, 0x2, R58 ;  /* 0x0000000207587825 */ /* 0x002fe200078e023a */
[----:B------:R-:W-:-:S02]  /*22a0*/  FSEL R120, R90, -INF , P5 ;  /* 0xff8000005a787808 */ /* 0x000fc40002800000 */
[----:B------:R1:W5:Y:S01]  /*22b0*/  LDG.E.U16 R233, [R108.64] ;  /* 0x000000066ce97981 */ /* 0x000362000c1e1500 */
[----:B------:R-:W-:Y:S01]  /*22c0*/  IMAD.WIDE R100, R7, 0x2, R140 ;  /* 0x0000000207647825 */ /* 0x000fe200078e028c */
[----:B------:R-:W-:Y:S02]  /*22d0*/  FSEL R79, R79, -INF , P3 ;  /* 0xff8000004f4f7808 */ /* 0x000fe40001800000 */
[----:B------:R1:W5:Y:S01]  /*22e0*/  LDG.E.U16 R184, [R112.64] ;  /* 0x0000000670b87981 */ /* 0x000362000c1e1500 */
[----:B---3--:R-:W-:Y:S01]  /*22f0*/  IMAD.WIDE R92, R7, 0x2, R136 ;  /* 0x00000002075c7825 */ /* 0x008fe200078e0288 */
[----:B------:R-:W-:Y:S02]  /*2300*/  ISETP.GE.AND P3, PT, R27, R192, PT ;  /* 0x000000c01b00720c */ /* 0x000fe40003f66270 */
[----:B------:R-:W3:Y:S01]  /*2310*/  LDG.E.U16 R117, [R116.64] ;  /* 0x0000000674757981 */ /* 0x000ee2000c1e1500 */
[----:B0-----:R-:W-:-:S03]  /*2320*/  IMAD.WIDE R68, R7, 0x2, R146 ;  /* 0x0000000207447825 */ /* 0x001fc600078e0292 */
[----:B------:R0:W3:Y:S01]  /*2330*/  LDG.E.U16 R192, [R88.64] ;  /* 0x0000000658c07981 */ /* 0x0000e2000c1e1500 */
[----:B------:R-:W-:Y:S02]  /*2340*/  FMUL R196, R91, c[0x0][0x188] ;  /* 0x000062005bc47a20 */ /* 0x000fe40000400000 */
[C---:B------:R-:W-:Y:S01]  /*2350*/  IMAD.WIDE R86, R7.reuse, 0x2, R148 ;  /* 0x0000000207567825 */ /* 0x040fe200078e0294 */
[----:B------:R0:W3:Y:S03]  /*2360*/  LDG.E.U16 R229, [R100.64] ;  /* 0x0000000664e57981 */ /* 0x0000e6000c1e1500 */
[C---:B------:R-:W-:Y:S01]  /*2370*/  IMAD.WIDE R96, R7.reuse, 0x2, R138 ;  /* 0x0000000207607825 */ /* 0x040fe200078e028a */
[----:B------:R-:W3:Y:S03]  /*2380*/  LDG.E.U16 R235, [R92.64] ;  /* 0x000000065ceb7981 */ /* 0x000ee6000c1e1500 */
[----:B------:R-:W-:Y:S01]  /*2390*/  IMAD.WIDE R90, R7, 0x2, R142 ;  /* 0x00000002075a7825 */ /* 0x000fe200078e028e */
[----:B------:R-:W-:Y:S01]  /*23a0*/  FSEL R196, R196, -INF , P6 ;  /* 0xff800000c4c47808 */ /* 0x000fe20003000000 */
[----:B------:R0:W3:Y:S01]  /*23b0*/  LDG.E.U16 R68, [R68.64] ;  /* 0x0000000644447981 */ /* 0x0000e2000c1e1500 */
[----:B------:R-:W-:-:S03]  /*23c0*/  ISETP.GE.AND P6, PT, R27, R177, PT ;  /* 0x000000b11b00720c */ /* 0x000fc60003fc6270 */
[----:B------:R-:W3:Y:S04]  /*23d0*/  LDG.E.U16 R194, [R96.64] ;  /* 0x0000000660c27981 */ /* 0x000ee8000c1e1500 */
[----:B------:R-:W3:Y:S04]  /*23e0*/  LDG.E.U16 R87, [R86.64] ;  /* 0x0000000656577981 */ /* 0x000ee8000c1e1500 */
[----:B------:R-:W3:Y:S04]  /*23f0*/  LDG.E.U16 R177, [R90.64] ;  /* 0x000000065ab17981 */ /* 0x000ee8000c1e1500 */
[----:B------:R-:W0:Y:S01]  /*2400*/  SHFL.BFLY PT, R237, R132, 0x1, 0x1f ;  /* 0x0c201f0084ed7f89 */ /* 0x000e2200000e0000 */
[----:B------:R-:W-:Y:S01]  /*2410*/  FMUL R102, R102, c[0x0][0x188] ;  /* 0x0000620066667a20 */ /* 0x000fe20000400000 */
[----:B------:R-:W-:Y:S01]  /*2420*/  ISETP.GE.AND P5, PT, R27, R188, PT ;  /* 0x000000bc1b00720c */ /* 0x000fe20003fa6270 */
[----:B------:R-:W-:-:S02]  /*2430*/  FMUL R94, R94, c[0x0][0x188] ;  /* 0x000062005e5e7a20 */ /* 0x000fc40000400000 */
[----:B------:R-:W-:Y:S01]  /*2440*/  FMUL R75, R75, c[0x0][0x188] ;  /* 0x000062004b4b7a20 */ /* 0x000fe20000400000 */
[----:B------:R-:W-:Y:S01]  /*2450*/  FSEL R208, R102, -INF , P5 ;  /* 0xff80000066d07808 */ /* 0x000fe20002800000 */
[----:B------:R-:W-:Y:S01]  /*2460*/  FMUL R95, R95, c[0x0][0x188] ;  /* 0x000062005f5f7a20 */ /* 0x000fe20000400000 */
[----:B------:R-:W-:Y:S01]  /*2470*/  FSEL R202, R94, -INF , P3 ;  /* 0xff8000005eca7808 */ /* 0x000fe20001800000 */
[----:B------:R-:W-:Y:S01]  /*2480*/  FMUL R98, R98, c[0x0][0x188] ;  /* 0x0000620062627a20 */ /* 0x000fe20000400000 */
[C---:B------:R-:W-:Y:S02]  /*2490*/  ISETP.GE.AND P5, PT, R27.reuse, R82, PT ;  /* 0x000000521b00720c */ /* 0x040fe40003fa6270 */
[----:B------:R-:W-:Y:S01]  /*24a0*/  ISETP.GE.AND P1, PT, R27, R186, PT ;  /* 0x000000ba1b00720c */ /* 0x000fe20003f26270 */
[----:B------:R-:W-:Y:S01]  /*24b0*/  FMUL R99, R99, c[0x0][0x188] ;  /* 0x0000620063637a20 */ /* 0x000fe20000400000 */
[----:B------:R-:W-:Y:S01]  /*24c0*/  FSEL R80, R80, -INF , P2 ;  /* 0xff80000050507808 */ /* 0x000fe20001000000 */
[----:B------:R-:W-:Y:S01]  /*24d0*/  FMUL R106, R106, c[0x0][0x188] ;  /* 0x000062006a6a7a20 */ /* 0x000fe20000400000 */
[----:B------:R-:W-:Y:S01]  /*24e0*/  BAR.SYNC.DEFER_BLOCKING 0x0 ;  /* 0x0000000000007b1d */ /* 0x000fe20000010000 */
[----:B0-----:R-:W-:-:S04]  /*24f0*/  FMNMX R132, R132, R237, !PT ;  /* 0x000000ed84847209 */ /* 0x001fc80007800000 */
[----:B------:R-:W-:-:S05]  /*2500*/  FMNMX R88, R132, R171, !PT ;  /* 0x000000ab84587209 */ /* 0x000fca0007800000 */
[----:B------:R-:W-:Y:S01]  /*2510*/  FADD R69, R183, -R88 ;  /* 0x80000058b7457221 */ /* 0x000fe20000000000 */
[----:B------:R-:W-:-:S03]  /*2520*/  ISETP.GE.AND P3, PT, R27, R174, PT ;  /* 0x000000ae1b00720c */ /* 0x000fc60003f66270 */
[----:B------:R-:W-:Y:S01]  /*2530*/  FMUL R82, R69, 1.4426950216293334961 ;  /* 0x3fb8aa3b45527820 */ /* 0x000fe20000400000 */
[----:B------:R-:W-:Y:S02]  /*2540*/  FMNMX R69, R74, R79, !PT ;  /* 0x0000004f4a457209 */ /* 0x000fe40007800000 */
[----:B------:R-:W-:Y:S02]  /*2550*/  FSEL R200, R75, -INF , P3 ;  /* 0xff8000004bc87808 */ /* 0x000fe40001800000 */
[----:B------:R-:W-:-:S04]  /*2560*/  FMNMX R75, R72, R69, !PT ;  /* 0x00000045484b7209 */ /* 0x000fc80007800000 */
[----:B------:R-:W-:-:S04]  /*2570*/  FMNMX R75, R80, R75, !PT ;  /* 0x0000004b504b7209 */ /* 0x000fc80007800000 */
[----:B------:R-:W-:-:S04]  /*2580*/  FMNMX R75, R118, R75, !PT ;  /* 0x0000004b764b7209 */ /* 0x000fc80007800000 */
[----:B------:R-:W-:-:S04]  /*2590*/  FMNMX R75, R84, R75, !PT ;  /* 0x0000004b544b7209 */ /* 0x000fc80007800000 */
[----:B------:R-:W-:Y:S02]  /*25a0*/  FMNMX R75, R120, R75, !PT ;  /* 0x0000004b784b7209 */ /* 0x000fe40007800000 */
[----:B------:R-:W-:Y:S02]  /*25b0*/  ISETP.GE.AND P2, PT, R27, R190, PT ;  /* 0x000000be1b00720c */ /* 0x000fe40003f46270 */
[----:B------:R-:W-:Y:S02]  /*25c0*/  FMNMX R75, R196, R75, !PT ;  /* 0x0000004bc44b7209 */ /* 0x000fe40007800000 */
[----:B------:R-:W-:Y:S02]  /*25d0*/  FSEL R204, R95, -INF , P2 ;  /* 0xff8000005fcc7808 */ /* 0x000fe40001000000 */
[----:B------:R-:W-:Y:S02]  /*25e0*/  FMNMX R75, R202, R75, !PT ;  /* 0x0000004bca4b7209 */ /* 0x000fe40007800000 */
[----:B------:R-:W-:-:S02]  /*25f0*/  FSEL R206, R98, -INF , P1 ;  /* 0xff80000062ce7808 */ /* 0x000fc40000800000 */
[----:B------:R-:W-:Y:S02]  /*2600*/  FMNMX R75, R204, R75, !PT ;  /* 0x0000004bcc4b7209 */ /* 0x000fe40007800000 */
[----:B------:R-:W-:Y:S02]  /*2610*/  FSEL R210, R99, -INF , P4 ;  /* 0xff80000063d27808 */ /* 0x000fe40002000000 */
[----:B------:R-:W-:Y:S01]  /*2620*/  FMNMX R75, R206, R75, !PT ;  /* 0x0000004bce4b7209 */ /* 0x000fe20007800000 */
[----:B------:R-:W-:-:S03]  /*2630*/  FMUL R98, R103, c[0x0][0x188] ;  /* 0x0000620067627a20 */ /* 0x000fc60000400000 */
[----:B------:R-:W-:Y:S02]  /*2640*/  FMNMX R75, R210, R75, !PT ;  /* 0x0000004bd24b7209 */ /* 0x000fe40007800000 */
[----:B------:R-:W-:Y:S02]  /*2650*/  FSEL R98, R98, -INF , P6 ;  /* 0xff80000062627808 */ /* 0x000fe40003000000 */
[----:B------:R-:W-:Y:S02]  /*2660*/  FMNMX R75, R208, R75, !PT ;  /* 0x0000004bd04b7209 */ /* 0x000fe40007800000 */
[----:B------:R-:W-:Y:S02]  /*2670*/  ISETP.GE.AND P1, PT, R27, R78, PT ;  /* 0x0000004e1b00720c */ /* 0x000fe40003f26270 */
[----:B------:R-:W-:Y:S01]  /*2680*/  FMNMX R75, R98, R75, !PT ;  /* 0x0000004b624b7209 */ /* 0x000fe20007800000 */
[----:B------:R-:W-:Y:S01]  /*2690*/  FMUL R107, R107, c[0x0][0x188] ;  /* 0x000062006b6b7a20 */ /* 0x000fe20000400000 */
[----:B------:R-:W-:Y:S01]  /*26a0*/  ISETP.GE.AND P2, PT, R27, R176, PT ;  /* 0x000000b01b00720c */ /* 0x000fe20003f46270 */
[----:B------:R-:W-:Y:S01]  /*26b0*/  FMUL R114, R114, c[0x0][0x188] ;  /* 0x0000620072727a20 */ /* 0x000fe20000400000 */
[----:B-1----:R-:W-:-:S02]  /*26c0*/  FSEL R112, R106, -INF , P1 ;  /* 0xff8000006a707808 */ /* 0x002fc40000800000 */
[----:B------:R-:W-:Y:S02]  /*26d0*/  ISETP.GE.AND P1, PT, R27, R179, PT ;  /* 0x000000b31b00720c */ /* 0x000fe40003f26270 */
[----:B------:R-:W-:Y:S01]  /*26e0*/  FMNMX R75, R172, R75, !PT ;  /* 0x0000004bac4b7209 */ /* 0x000fe20007800000 */
[----:B------:R-:W-:Y:S01]  /*26f0*/  FMUL R115, R115, c[0x0][0x188] ;  /* 0x0000620073737a20 */ /* 0x000fe20000400000 */
[----:B------:R-:W-:Y:S02]  /*2700*/  FSEL R108, R107, -INF , P2 ;  /* 0xff8000006b6c7808 */ /* 0x000fe40001000000 */
[C---:B------:R-:W-:Y:S02]  /*2710*/  ISETP.GE.AND P2, PT, R27.reuse, R178, PT ;  /* 0x000000b21b00720c */ /* 0x040fe40003f46270 */
[----:B------:R-:W-:Y:S02]  /*2720*/  FSEL R214, R114, -INF , P1 ;  /* 0xff80000072d67808 */ /* 0x000fe40000800000 */
[----:B------:R-:W-:Y:S01]  /*2730*/  FMNMX R75, R200, R75, !PT ;  /* 0x0000004bc84b7209 */ /* 0x000fe20007800000 */
[----:B------:R-:W-:Y:S01]  /*2740*/  FMUL R122, R122, c[0x0][0x188] ;  /* 0x000062007a7a7a20 */ /* 0x000fe20000400000 */
[----:B------:R-:W-:-:S02]  /*2750*/  ISETP.GE.AND P3, PT, R27, R180, PT ;  /* 0x000000b41b00720c */ /* 0x000fc40003f66270 */
[----:B------:R-:W-:Y:S02]  /*2760*/  FSEL R212, R115, -INF , P2 ;  /* 0xff80000073d47808 */ /* 0x000fe40001000000 */
[----:B------:R-:W-:Y:S01]  /*2770*/  FMNMX R75, R214, R75, !PT ;  /* 0x0000004bd64b7209 */ /* 0x000fe20007800000 */
[----:B------:R-:W-:Y:S01]  /*2780*/  FMUL R78, R123, c[0x0][0x188] ;  /* 0x000062007b4e7a20 */ /* 0x000fe20000400000 */
[----:B------:R-:W-:Y:S02]  /*2790*/  ISETP.GE.AND P6, PT, R27, R181, PT ;  /* 0x000000b51b00720c */ /* 0x000fe40003fc6270 */
[----:B------:R-:W-:Y:S02]  /*27a0*/  FSEL R198, R122, -INF , P3 ;  /* 0xff8000007ac67808 */ /* 0x000fe40001800000 */
[----:B------:R-:W-:Y:S01]  /*27b0*/  FMNMX R75, R212, R75, !PT ;  /* 0x0000004bd44b7209 */ /* 0x000fe20007800000 */
[----:B------:R-:W-:Y:S01]  /*27c0*/  FMUL R110, R110, c[0x0][0x188] ;  /* 0x000062006e6e7a20 */ /* 0x000fe20000400000 */
[----:B------:R-:W-:-:S02]  /*27d0*/  FSEL R78, R78, -INF , P6 ;  /* 0xff8000004e4e7808 */ /* 0x000fc40003000000 */
[----:B------:R-:W-:Y:S01]  /*27e0*/  FMNMX R75, R198, R75, !PT ;  /* 0x0000004bc64b7209 */ /* 0x000fe20007800000 */
[----:B------:R-:W-:Y:S01]  /*27f0*/  FMUL R111, R111, c[0x0][0x188] ;  /* 0x000062006f6f7a20 */ /* 0x000fe20000400000 */
[----:B------:R-:W-:Y:S02]  /*2800*/  ISETP.GE.AND P4, PT, R27, R175, PT ;  /* 0x000000af1b00720c */ /* 0x000fe40003f86270 */
[----:B------:R-:W-:Y:S02]  /*2810*/  FSEL R186, R110, -INF , P5 ;  /* 0xff8000006eba7808 */ /* 0x000fe40002800000 */
[----:B------:R-:W-:Y:S02]  /*2820*/  FMNMX R75, R78, R75, !PT ;  /* 0x0000004b4e4b7209 */ /* 0x000fe40007800000 */
[----:B------:R-:W-:Y:S02]  /*2830*/  SHF.R.U32.HI R69, RZ, 0xd, R182 ;  /* 0x0000000dff457819 */ /* 0x000fe400000116b6 */
[----:B------:R-:W-:-:S02]  /*2840*/  FSEL R132, R111, -INF , P4 ;  /* 0xff8000006f847808 */ /* 0x000fc40002000000 */
[----:B------:R-:W-:Y:S02]  /*2850*/  FMNMX R75, R186, R75, !PT ;  /* 0x0000004bba4b7209 */ /* 0x000fe40007800000 */
[----:B------:R-:W-:Y:S02]  /*2860*/  LOP3.LUT P4, RZ, R69, 0x1, RZ, 0xc0, !PT ;  /* 0x0000000145ff7812 */ /* 0x000fe4000788c0ff */
[----:B------:R-:W-:Y:S02]  /*2870*/  SHF.R.U32.HI R69, RZ, 0xc, R182 ;  /* 0x0000000cff457819 */ /* 0x000fe400000116b6 */
[----:B------:R-:W-:Y:S01]  /*2880*/  FMNMX R75, R132, R75, !PT ;  /* 0x0000004b844b7209 */ /* 0x000fe20007800000 */
[----:B------:R-:W-:Y:S01]  /*2890*/  FMUL R126, R126, c[0x0][0x188] ;  /* 0x000062007e7e7a20 */ /* 0x000fe20000400000 */
[----:B------:R-:W-:Y:S02]  /*28a0*/  LOP3.LUT P5, RZ, R69, 0x1, RZ, 0xc0, !PT ;  /* 0x0000000145ff7812 */ /* 0x000fe400078ac0ff */
[----:B------:R-:W-:-:S02]  /*28b0*/  FMNMX R75, R112, R75, !PT ;  /* 0x0000004b704b7209 */ /* 0x000fc40007800000 */
[--C-:B------:R-:W-:Y:S01]  /*28c0*/  SHF.R.U32.HI R69, RZ, 0x9, R182.reuse ;  /* 0x00000009ff457819 */ /* 0x100fe200000116b6 */
[----:B------:R-:W-:Y:S01]  /*28d0*/  FMUL R127, R127, c[0x0][0x188] ;  /* 0x000062007f7f7a20 */ /* 0x000fe20000400000 */
[----:B------:R-:W-:Y:S02]  /*28e0*/  FSEL R176, R126, -INF , !P4 ;  /* 0xff8000007eb07808 */ /* 0x000fe40006000000 */
[----:B------:R-:W-:Y:S02]  /*28f0*/  FMNMX R75, R108, R75, !PT ;  /* 0x0000004b6c4b7209 */ /* 0x000fe40007800000 */
[----:B------:R-:W-:Y:S01]  /*2900*/  LOP3.LUT P6, RZ, R69, 0x1, RZ, 0xc0, !PT ;  /* 0x0000000145ff7812 */ /* 0x000fe200078cc0ff */
[----:B------:R-:W-:Y:S01]  /*2910*/  FMUL R122, R130, c[0x0][0x188] ;  /* 0x00006200827a7a20 */ /* 0x000fe20000400000 */
[----:B------:R-:W-:Y:S01]  /*2920*/  SHF.R.U32.HI R69, RZ, 0x8, R182 ;  /* 0x00000008ff457819 */ /* 0x000fe200000116b6 */
[----:B------:R-:W-:Y:S01]  /*2930*/  FMUL R104, R134, c[0x0][0x188] ;  /* 0x0000620086687a20 */ /* 0x000fe20000400000 */
[----:B------:R-:W-:-:S02]  /*2940*/  FSEL R134, R127, -INF , !P5 ;  /* 0xff8000007f867808 */ /* 0x000fc40006800000 */
[----:B------:R-:W-:Y:S01]  /*2950*/  FMNMX R75, R176, R75, !PT ;  /* 0x0000004bb04b7209 */ /* 0x000fe20007800000 */
[----:B------:R-:W-:Y:S01]  /*2960*/  FMUL R114, R131, c[0x0][0x188] ;  /* 0x0000620083727a20 */ /* 0x000fe20000400000 */
[----:B------:R-:W-:Y:S02]  /*2970*/  LOP3.LUT P3, RZ, R69, 0x1, RZ, 0xc0, !PT ;  /* 0x0000000145ff7812 */ /* 0x000fe4000786c0ff */
[----:B------:R-:W-:Y:S02]  /*2980*/  SHF.R.U32.HI R69, RZ, 0x5, R182 ;  /* 0x00000005ff457819 */ /* 0x000fe400000116b6 */
[----:B------:R-:W-:Y:S02]  /*2990*/  FSEL R122, R122, -INF , !P6 ;  /* 0xff8000007a7a7808 */ /* 0x000fe40007000000 */
[----:B------:R-:W-:Y:S02]  /*29a0*/  FMNMX R75, R134, R75, !PT ;  /* 0x0000004b864b7209 */ /* 0x000fe40007800000 */
[----:B------:R-:W-:-:S02]  /*29b0*/  LOP3.LUT P2, RZ, R69, 0x1, RZ, 0xc0, !PT ;  /* 0x0000000145ff7812 */ /* 0x000fc4000784c0ff */
[--C-:B------:R-:W-:Y:S02]  /*29c0*/  SHF.R.U32.HI R69, RZ, 0x4, R182.reuse ;  /* 0x00000004ff457819 */ /* 0x100fe400000116b6 */
[----:B------:R-:W-:Y:S02]  /*29d0*/  FSEL R114, R114, -INF , !P3 ;  /* 0xff80000072727808 */ /* 0x000fe40005800000 */
[----:B------:R-:W-:Y:S01]  /*29e0*/  FMNMX R75, R122, R75, !PT ;  /* 0x0000004b7a4b7209 */ /* 0x000fe20007800000 */
[----:B------:R-:W-:Y:S01]  /*29f0*/  FMUL R106, R135, c[0x0][0x188] ;  /* 0x00006200876a7a20 */ /* 0x000fe20000400000 */
[----:B------:R-:W-:Y:S02]  /*2a00*/  LOP3.LUT P1, RZ, R69, 0x1, RZ, 0xc0, !PT ;  /* 0x0000000145ff7812 */ /* 0x000fe4000782c0ff */
[----:B------:R-:W-:Y:S02]  /*2a10*/  SHF.R.U32.HI R182, RZ, 0x1, R182 ;  /* 0x00000001ffb67819 */ /* 0x000fe400000116b6 */
[----:B------:R-:W-:-:S02]  /*2a20*/  FSEL R104, R104, -INF , !P2 ;  /* 0xff80000068687808 */ /* 0x000fc40005000000 */
[----:B------:R-:W-:Y:S01]  /*2a30*/  FMNMX R75, R114, R75, !PT ;  /* 0x0000004b724b7209 */ /* 0x000fe20007800000 */
[----:B------:R-:W-:Y:S01]  /*2a40*/  FMUL R70, R70, c[0x0][0x188] ;  /* 0x0000620046467a20 */ /* 0x000fe20000400000 */
[----:B------:R-:W-:Y:S02]  /*2a50*/  LOP3.LUT P4, RZ, R182, 0x1, RZ, 0xc0, !PT ;  /* 0x00000001b6ff7812 */ /* 0x000fe4000788c0ff */
[----:B------:R-:W-:Y:S02]  /*2a60*/  FSEL R106, R106, -INF , !P1 ;  /* 0xff8000006a6a7808 */ /* 0x000fe40004800000 */
[----:B------:R-:W-:Y:S01]  /*2a70*/  FMNMX R75, R104, R75, !PT ;  /* 0x0000004b684b7209 */ /* 0x000fe20007800000 */
[----:B------:R-:W-:Y:S01]  /*2a80*/  FMUL R71, R71, c[0x0][0x188] ;  /* 0x0000620047477a20 */ /* 0x000fe20000400000 */
[----:B------:R-:W-:Y:S02]  /*2a90*/  FSEL R102, R70, -INF , !P4 ;  /* 0xff80000046667808 */ /* 0x000fe40006000000 */
[----:B------:R-:W-:-:S02]  /*2aa0*/  FMNMX R75, R106, R75, !PT ;  /* 0x0000004b6a4b7209 */ /* 0x000fc40007800000 */
[----:B------:R-:W-:Y:S02]  /*2ab0*/  FSEL R100, R71, -INF , P0 ;  /* 0xff80000047647808 */ /* 0x000fe40000000000 */
[----:B------:R-:W-:-:S04]  /*2ac0*/  FMNMX R75, R102, R75, !PT ;  /* 0x0000004b664b7209 */ /* 0x000fc80007800000 */
[----:B------:R-:W-:-:S05]  /*2ad0*/  FMNMX R75, R100, R75, !PT ;  /* 0x0000004b644b7209 */ /* 0x000fca0007800000 */
[----:B------:R-:W0:Y:S02]  /*2ae0*/  SHFL.BFLY PT, R70, R75, 0x2, 0x1f ;  /* 0x0c401f004b467f89 */ /* 0x000e2400000e0000 */
[----:B0-----:R-:W-:-:S05]  /*2af0*/  FMNMX R70, R75, R70, !PT ;  /* 0x000000464b467209 */ /* 0x001fca0007800000 */
[----:B------:R-:W0:Y:S01]  /*2b00*/  SHFL.BFLY PT, R69, R70, 0x1, 0x1f ;  /* 0x0c201f0046457f89 */ /* 0x000e2200000e0000 */
[----:B------:R-:W-:-:S03]  /*2b10*/  FADD R129, R129, -R88 ;  /* 0x8000005881817221 */ /* 0x000fc60000000000 */
[----:B--2---:R-:W-:Y:S04]  /*2b20*/  STS.U16 [R18+0x800], R231 ;  /* 0x000800e712007388 */ /* 0x004fe80000000400 */
[----:B----4-:R-:W-:Y:S04]  /*2b30*/  STS.U16 [R18], R83 ;  /* 0x0000005312007388 */ /* 0x010fe80000000400 */
[----:B-----5:R-:W-:Y:S04]  /*2b40*/  STS.U16 [R20+0x100], R225 ;  /* 0x000100e114007388 */ /* 0x020fe80000000400 */
[----:B------:R-:W-:Y:S04]  /*2b50*/  STS.U16 [R20+0x900], R233 ;  /* 0x000900e914007388 */ /* 0x000fe80000000400 */
[----:B------:R-:W-:Y:S04]  /*2b60*/  STS.U16 [R21+0x200], R124 ;  /* 0x0002007c15007388 */ /* 0x000fe80000000400 */
[----:B------:R-:W-:Y:S04]  /*2b70*/  STS.U16 [R21+0xa00], R184 ;  /* 0x000a00b815007388 */ /* 0x000fe80000000400 */
[----:B------:R-:W-:Y:S04]  /*2b80*/  STS.U16 [R22+0x300], R227 ;  /* 0x000300e316007388 */ /* 0x000fe80000000400 */
[----:B---3--:R-:W-:Y:S04]  /*2b90*/  STS.U16 [R22+0xb00], R117 ;  /* 0x000b007516007388 */ /* 0x008fe80000000400 */
[----:B------:R-:W-:Y:S04]  /*2ba0*/  STS.U16 [R23+0x400], R128 ;  /* 0x0004008017007388 */ /* 0x000fe80000000400 */
[----:B------:R-:W-:Y:S04]  /*2bb0*/  STS.U16 [R23+0xc00], R192 ;  /* 0x000c00c017007388 */ /* 0x000fe80000000400 */
[----:B------:R-:W-:Y:S04]  /*2bc0*/  STS.U16 [R24+0x500], R229 ;  /* 0x000500e518007388 */ /* 0x000fe80000000400 */
[----:B------:R-:W-:Y:S04]  /*2bd0*/  STS.U16 [R24+0xd00], R235 ;  /* 0x000d00eb18007388 */ /* 0x000fe80000000400 */
[----:B------:R1:W-:Y:S04]  /*2be0*/  STS.U16 [R25+0x600], R68 ;  /* 0x0006004419007388 */ /* 0x0003e80000000400 */
[----:B------:R-:W-:Y:S04]  /*2bf0*/  STS.U16 [R25+0xe00], R194 ;  /* 0x000e00c219007388 */ /* 0x000fe80000000400 */
[----:B------:R2:W-:Y:S04]  /*2c00*/  STS.U16 [R26+0x700], R87 ;  /* 0x000700571a007388 */ /* 0x0005e80000000400 */
[----:B------:R-:W-:Y:S01]  /*2c10*/  STS.U16 [R26+0xf00], R177 ;  /* 0x000f00b11a007388 */ /* 0x000fe20000000400 */
[----:B0-----:R-:W-:-:S04]  /*2c20*/  FMNMX R69, R70, R69, !PT ;  /* 0x0000004546457209 */ /* 0x001fc80007800000 */
[----:B------:R-:W-:Y:S01]  /*2c30*/  FMNMX R89, R69, R170, !PT ;  /* 0x000000aa45597209 */ /* 0x000fe20007800000 */
[----:B------:R-:W-:Y:S02]  /*2c40*/  FADD R69, -R88, R171 ;  /* 0x000000ab58457221 */ /* 0x000fe40000000100 */
[----:B------:R-:W-:Y:S02]  /*2c50*/  FADD R73, R73, -R88 ;  /* 0x8000005849497221 */ /* 0x000fe40000000000 */
[----:B------:R-:W-:Y:S02]  /*2c60*/  FMUL R91, R69, 1.4426950216293334961 ;  /* 0x3fb8aa3b455b7820 */ /* 0x000fe40000400000 */
[--C-:B------:R-:W-:Y:S02]  /*2c70*/  FADD R69, R80, -R89.reuse ;  /* 0x8000005950457221 */ /* 0x100fe40000000000 */
[--C-:B------:R-:W-:Y:S02]  /*2c80*/  FADD R74, R74, -R89.reuse ;  /* 0x800000594a4a7221 */ /* 0x100fe40000000000 */
[----:B------:R-:W-:-:S02]  /*2c90*/  FADD R72, R72, -R89 ;  /* 0x8000005948487221 */ /* 0x000fc40000000000 */
[----:B------:R-:W-:Y:S02]  /*2ca0*/  FMUL R93, R129, 1.4426950216293334961 ;  /* 0x3fb8aa3b815d7820 */ /* 0x000fe40000400000 */
[----:B------:R-:W-:Y:S02]  /*2cb0*/  FADD R76, R76, -R88 ;  /* 0x800000584c4c7221 */ /* 0x000fe40000000000 */
[----:B------:R-:W-:Y:S02]  /*2cc0*/  FMUL R129, R69, 1.4426950216293334961 ;  /* 0x3fb8aa3b45817820 */ /* 0x000fe40000400000 */
[----:B------:R-:W-:Y:S02]  /*2cd0*/  FMUL R73, R73, 1.4426950216293334961 ;  /* 0x3fb8aa3b49497820 */ /* 0x000fe40000400000 */
[----:B------:R-:W-:Y:S02]  /*2ce0*/  FMUL R74, R74, 1.4426950216293334961 ;  /* 0x3fb8aa3b4a4a7820 */ /* 0x000fe40000400000 */
[----:B------:R-:W-:-:S02]  /*2cf0*/  FADD R79, R79, -R89 ;  /* 0x800000594f4f7221 */ /* 0x000fc40000000000 */
[----:B------:R-:W-:Y:S02]  /*2d00*/  FMUL R72, R72, 1.4426950216293334961 ;  /* 0x3fb8aa3b48487820 */ /* 0x000fe40000400000 */
[--C-:B------:R-:W-:Y:S02]  /*2d10*/  FADD R69, R120, -R89.reuse ;  /* 0x8000005978457221 */ /* 0x100fe40000000000 */
[----:B------:R-:W-:Y:S02]  /*2d20*/  FMUL R76, R76, 1.4426950216293334961 ;  /* 0x3fb8aa3b4c4c7820 */ /* 0x000fe40000400000 */
[----:B------:R-:W-:Y:S01]  /*2d30*/  FADD R118, R118, -R89 ;  /* 0x8000005976767221 */ /* 0x000fe20000000000 */
[----:B------:R-:W-:Y:S01]  /*2d40*/  MUFU.EX2 R110, R73 ;  /* 0x00000049006e7308 */ /* 0x000fe20000000800 */
[----:B------:R-:W-:Y:S02]  /*2d50*/  FADD R85, R85, -R88 ;  /* 0x8000005855557221 */ /* 0x000fe40000000000 */
[----:B------:R-:W-:-:S02]  /*2d60*/  FMUL R70, R79, 1.4426950216293334961 ;  /* 0x3fb8aa3b4f467820 */ /* 0x000fc40000400000 */
[----:B------:R-:W-:Y:S02]  /*2d70*/  FMUL R69, R69, 1.4426950216293334961 ;  /* 0x3fb8aa3b45457820 */ /* 0x000fe40000400000 */
[----:B-1----:R-:W-:Y:S01]  /*2d80*/  FADD R68, -R89, R170 ;  /* 0x000000aa59447221 */ /* 0x002fe20000000100 */
[----:B------:R-:W-:Y:S01]  /*2d90*/  MUFU.EX2 R127, R74 ;  /* 0x0000004a007f7308 */ /* 0x000fe20000000800 */
[----:B------:R-:W-:-:S07]  /*2da0*/  FMUL R79, R118, 1.4426950216293334961 ;  /* 0x3fb8aa3b764f7820 */ /* 0x000fce0000400000 */
[----:B------:R-:W-:Y:S01]  /*2db0*/  MUFU.EX2 R80, R72 ;  /* 0x0000004800507308 */ /* 0x000fe20000000800 */
[----:B------:R-:W-:Y:S01]  /*2dc0*/  BAR.SYNC.DEFER_BLOCKING 0x0 ;  /* 0x0000000000007b1d */ /* 0x000fe20000010000 */
[----:B------:R-:W-:-:S06]  /*2dd0*/  FADD R81, R81, -R88 ;  /* 0x8000005851517221 */ /* 0x000fcc0000000000 */
[----:B------:R0:W-:Y:S01]  /*2de0*/  MUFU.EX2 R183, R76 ;  /* 0x0000004c00b77308 */ /* 0x0001e20000000800 */
[----:B------:R-:W-:-:S07]  /*2df0*/  FADD R77, R77, -R88 ;  /* 0x800000584d4d7221 */ /* 0x000fce0000000000 */
[----:B------:R-:W1:Y:S01]  /*2e00*/  MUFU.EX2 R216, R70 ;  /* 0x0000004600d87308 */ /* 0x000e620000000800 */
[----:B0-----:R-:W-:Y:S02]  /*2e10*/  FMUL R76, R85, 1.4426950216293334961 ;  /* 0x3fb8aa3b554c7820 */ /* 0x001fe40000400000 */
[----:B------:R-:W-:Y:S01]  /*2e20*/  FMUL R85, R68, 1.4426950216293334961 ;  /* 0x3fb8aa3b44557820 */ /* 0x000fe20000400000 */
[----:B------:R-:W0:Y:S04]  /*2e30*/  LDSM.16.M88.4 R72, [R19] ;  /* 0x000000001348783b */ /* 0x000e280000000200 */
[----:B------:R3:W-:Y:S01]  /*2e40*/  MUFU.EX2 R118, R69 ;  /* 0x0000004500767308 */ /* 0x0007e20000000800 */
[----:B------:R-:W-:Y:S01]  /*2e50*/  FMUL R81, R81, 1.4426950216293334961 ;  /* 0x3fb8aa3b51517820 */ /* 0x000fe20000400000 */
[----:B---3--:R-:W3:Y:S01]  /*2e60*/  LDSM.16.M88.4 R68, [R19+0x800] ;  /* 0x000800001344783b */ /* 0x008ee20000000200 */
[----:B------:R-:W-:-:S05]  /*2e70*/  FMUL R77, R77, 1.4426950216293334961 ;  /* 0x3fb8aa3b4d4d7820 */ /* 0x000fca0000400000 */
[----:B------:R-:W-:Y:S01]  /*2e80*/  MUFU.EX2 R82, R82 ;  /* 0x0000005200527308 */ /* 0x000fe20000000800 */
[----:B------:R-:W-:-:S07]  /*2e90*/  FADD R83, R98, -R89 ;  /* 0x8000005962537221 */ /* 0x000fce0000000000 */
[----:B------:R4:W5:Y:S01]  /*2ea0*/  MUFU.EX2 R86, R77 ;  /* 0x0000004d00567308 */ /* 0x0009620000000800 */
[----:B------:R-:W-:-:S07]  /*2eb0*/  FADD R84, R84, -R89 ;  /* 0x8000005954547221 */ /* 0x000fce0000000000 */
[----:B------:R-:W-:Y:S08]  /*2ec0*/  MUFU.EX2 R81, R81 ;  /* 0x0000005100517308 */ /* 0x000ff00000000800 */
[----:B------:R-:W0:Y:S08]  /*2ed0*/  MUFU.EX2 R91, R91 ;  /* 0x0000005b005b7308 */ /* 0x000e300000000800 */
[----:B------:R-:W2:Y:S08]  /*2ee0*/  MUFU.EX2 R129, R129 ;  /* 0x0000008100817308 */ /* 0x000eb00000000800 */
[----:B------:R1:W0:Y:S01]  /*2ef0*/  MUFU.EX2 R98, R85 ;  /* 0x0000005500627308 */ /* 0x0002220000000800 */
[----:B------:R-:W-:-:S02]  /*2f00*/  FADD R185, R185, -R88 ;  /* 0x80000058b9b97221 */ /* 0x000fc40000000000 */
[----:B------:R-:W-:Y:S02]  /*2f10*/  FMUL R84, R84, 1.4426950216293334961 ;  /* 0x3fb8aa3b54547820 */ /* 0x000fe40000400000 */
[----:B----4-:R-:W-:Y:S02]  /*2f20*/  FMUL R77, R185, 1.4426950216293334961 ;  /* 0x3fb8aa3bb94d7820 */ /* 0x010fe40000400000 */
[----:B------:R-:W-:Y:S01]  /*2f30*/  FMUL R83, R83, 1.4426950216293334961 ;  /* 0x3fb8aa3b53537820 */ /* 0x000fe20000400000 */
[----:B------:R-:W4:Y:S01]  /*2f40*/  MUFU.EX2 R79, R79 ;  /* 0x0000004f004f7308 */ /* 0x000f220000000800 */
[--C-:B------:R-:W-:Y:S02]  /*2f50*/  FADD R187, R187, -R88.reuse ;  /* 0x80000058bbbb7221 */ /* 0x100fe40000000000 */
[----:B------:R-:W-:Y:S02]  /*2f60*/  FADD R189, R189, -R88 ;  /* 0x80000058bdbd7221 */ /* 0x000fe40000000000 */
[----:B------:R-:W-:Y:S01]  /*2f70*/  FADD R196, R196, -R89 ;  /* 0x80000059c4c47221 */ /* 0x000fe20000000000 */
[----:B-1----:R-:W-:Y:S01]  /*2f80*/  F2FP.PACK_AB R85, R216, R127 ;  /* 0x0000007fd855723e */ /* 0x002fe200000000ff */
[----:B-----5:R-:W-:Y:S01]  /*2f90*/  FADD R131, R86, R183 ;  /* 0x000000b756837221 */ /* 0x020fe20000000000 */
[----:B------:R-:W1:Y:S01]  /*2fa0*/  MUFU.EX2 R76, R76 ;  /* 0x0000004c004c7308 */ /* 0x000e620000000800 */
[----:B0-----:R-:W-:Y:S01]  /*2fb0*/  FMUL R64, R91, R64 ;  /* 0x000000405b407220 */ /* 0x001fe20000400000 */
[----:B--2---:R-:W-:Y:S01]  /*2fc0*/  F2FP.PACK_AB R87, R129, R80 ;  /* 0x000000508157723e */ /* 0x004fe200000000ff */
[----:B------:R-:W-:-:S02]  /*2fd0*/  FMUL R65, R91, R65 ;  /* 0x000000415b417220 */ /* 0x000fc40000400000 */
[----:B------:R-:W-:-:S03]  /*2fe0*/  FMUL R66, R98, R66 ;  /* 0x0000004262427220 */ /* 0x000fc60000400000 */
[----:B------:R0:W2:Y:S01]  /*2ff0*/  MUFU.EX2 R120, R84 ;  /* 0x0000005400787308 */ /* 0x0000a20000000800 */
[----:B------:R-:W-:Y:S02]  /*3000*/  FMUL R67, R98, R67 ;  /* 0x0000004362437220 */ /* 0x000fe40000400000 */
[----:B------:R-:W-:Y:S02]  /*3010*/  FMUL R175, R187, 1.4426950216293334961 ;  /* 0x3fb8aa3bbbaf7820 */ /* 0x000fe40000400000 */
[----:B------:R-:W-:-:S03]  /*3020*/  FMUL R188, R189, 1.4426950216293334961 ;  /* 0x3fb8aa3bbdbc7820 */ /* 0x000fc60000400000 */
[----:B------:R5:W-:Y:S01]  /*3030*/  MUFU.EX2 R128, R83 ;  /* 0x0000005300807308 */ /* 0x000be20000000800 */
[----:B0-----:R-:W-:Y:S02]  /*3040*/  F2FP.PACK_AB R84, R183, R86 ;  /* 0x00000056b754723e */ /* 0x001fe400000000ff */
[----:B------:R-:W-:Y:S01]  /*3050*/  F2FP.PACK_AB R86, R81, R82 ;  /* 0x000000525156723e */ /* 0x000fe200000000ff */
[----:B------:R-:W-:Y:S02]  /*3060*/  FMUL R115, R196, 1.4426950216293334961 ;  /* 0x3fb8aa3bc4737820 */ /* 0x000fe40000400000 */
[----:B------:R-:W-:Y:S02]  /*3070*/  FMUL R60, R91, R60 ;  /* 0x0000003c5b3c7220 */ /* 0x000fe40000400000 */
[----:B------:R-:W0:Y:S01]  /*3080*/  MUFU.EX2 R77, R77 ;  /* 0x0000004d004d7308 */ /* 0x000e220000000800 */
[----:B-----5:R-:W-:Y:S02]  /*3090*/  FADD R83, R127, R216 ;  /* 0x000000d87f537221 */ /* 0x020fe40000000000 */
[----:B------:R-:W-:-:S02]  /*30a0*/  FMUL R61, R91, R61 ;  /* 0x0000003d5b3d7220 */ /* 0x000fc40000400000 */
[C---:B------:R-:W-:Y:S02]  /*30b0*/  FMUL R62, R98.reuse, R62 ;  /* 0x0000003e623e7220 */ /* 0x040fe40000400000 */
[----:B------:R-:W-:Y:S02]  /*30c0*/  FMUL R63, R98, R63 ;  /* 0x0000003f623f7220 */ /* 0x000fe40000400000 */
[----:B------:R-:W-:Y:S01]  /*30d0*/  FADD R80, R80, R83 ;  /* 0x0000005350507221 */ /* 0x000fe20000000000 */
[----:B------:R-:W-:Y:S01]  /*30e0*/  HMMA.16816.F32 R64, R84, R72, R64 ;  /* 0x000000485440723c */ /* 0x000fe20000001840 */
[----:B------:R-:W-:Y:S01]  /*30f0*/  FADD R82, R82, R131 ;  /* 0x0000008352527221 */ /* 0x000fe20000000000 */
[----:B------:R-:W-:Y:S01]  /*3100*/  MUFU.EX2 R175, R175 ;  /* 0x000000af00af7308 */ /* 0x000fe20000000800 */
[----:B------:R-:W-:Y:S02]  /*3110*/  FADD R80, R129, R80 ;  /* 0x0000005081507221 */ /* 0x000fe40000000000 */
[----:B------:R-:W-:-:S05]  /*3120*/  FADD R81, R81, R82 ;  /* 0x0000005251517221 */ /* 0x000fca0000000000 */
[----:B------:R-:W5:Y:S01]  /*3130*/  MUFU.EX2 R188, R188 ;  /* 0x000000bc00bc7308 */ /* 0x000f620000000800 */
[----:B---3--:R-:W-:Y:S01]  /*3140*/  HMMA.16816.F32 R84, R84, R68, R60 ;  /* 0x000000445454723c */ /* 0x008fe2000000183c */
[----:B------:R-:W-:Y:S01]  /*3150*/  FADD R78, R78, -R89 ;  /* 0x800000594e4e7221 */ /* 0x000fe20000000000 */
[----:B------:R-:W3:Y:S05]  /*3160*/  LDSM.16.M88.4 R60, [R28] ;  /* 0x000000001c3c783b */ /* 0x000eea0000000200 */
[----:B------:R-:W3:Y:S01]  /*3170*/  MUFU.EX2 R115, R115 ;  /* 0x0000007300737308 */ /* 0x000ee20000000800 */
[----:B----4-:R-:W-:Y:S02]  /*3180*/  FADD R69, R79, R80 ;  /* 0x000000504f457221 */ /* 0x010fe40000000000 */
[----:B-1----:R-:W-:Y:S01]  /*3190*/  FADD R68, R76, R81 ;  /* 0x000000514c447221 */ /* 0x002fe20000000000 */
[----:B--2---:R-:W-:Y:S01]  /*31a0*/  F2FP.PACK_AB R81, R120, R79 ;  /* 0x0000004f7851723e */ /* 0x004fe200000000ff */
[----:B------:R-:W-:Y:S01]  /*31b0*/  FADD R119, R119, -R88 ;  /* 0x8000005877777221 */ /* 0x000fe20000000000 */
[----:B0-----:R-:W-:Y:S01]  /*31c0*/  F2FP.PACK_AB R80, R77, R76 ;  /* 0x0000004c4d50723e */ /* 0x001fe200000000ff */
[----:B------:R-:W-:-:S02]  /*31d0*/  FADD R202, R202, -R89 ;  /* 0x80000059caca7221 */ /* 0x000fc40000000000 */
[----:B------:R-:W-:Y:S02]  /*31e0*/  FADD R69, R120, R69 ;  /* 0x0000004578457221 */ /* 0x000fe40000000000 */
[----:B------:R-:W-:Y:S02]  /*31f0*/  FADD R193, R193, -R88 ;  /* 0x80000058c1c17221 */ /* 0x000fe40000000000 */
[----:B------:R-:W-:Y:S02]  /*3200*/  FADD R68, R77, R68 ;  /* 0x000000444d447221 */ /* 0x000fe40000000000 */
[----:B------:R-:W-:Y:S02]  /*3210*/  FMUL R120, R78, 1.4426950216293334961 ;  /* 0x3fb8aa3b4e787820 */ /* 0x000fe40000400000 */
[----:B------:R-:W0:Y:S01]  /*3220*/  LDSM.16.M88.4 R76, [R28+0x800] ;  /* 0x000800001c4c783b */ /* 0x000e220000000200 */
[----:B------:R-:W-:Y:S02]  /*3230*/  FMUL R95, R119, 1.4426950216293334961 ;  /* 0x3fb8aa3b775f7820 */ /* 0x000fe40000400000 */
[----:B------:R-:W-:-:S02]  /*3240*/  FADD R125, R125, -R88 ;  /* 0x800000587d7d7221 */ /* 0x000fc40000000000 */
[----:B------:R-:W-:Y:S02]  /*3250*/  FMUL R119, R202, 1.4426950216293334961 ;  /* 0x3fb8aa3bca777820 */ /* 0x000fe40000400000 */
[----:B------:R-:W-:Y:S02]  /*3260*/  FADD R204, R204, -R89 ;  /* 0x80000059cccc7221 */ /* 0x000fe40000000000 */
[----:B------:R-:W-:Y:S02]  /*3270*/  FMUL R123, R193, 1.4426950216293334961 ;  /* 0x3fb8aa3bc17b7820 */ /* 0x000fe40000400000 */
[--C-:B------:R-:W-:Y:S02]  /*3280*/  FADD R191, R191, -R88.reuse ;  /* 0x80000058bfbf7221 */ /* 0x100fe40000000000 */
[--C-:B------:R-:W-:Y:S02]  /*3290*/  FADD R195, R195, -R88.reuse ;  /* 0x80000058c3c37221 */ /* 0x100fe40000000000 */
[----:B------:R-:W-:-:S02]  /*32a0*/  FADD R197, R197, -R88 ;  /* 0x80000058c5c57221 */ /* 0x000fc40000000000 */
[--C-:B------:R-:W-:Y:S02]  /*32b0*/  FADD R206, R206, -R89.reuse ;  /* 0x80000059cece7221 */ /* 0x100fe40000000000 */
[----:B------:R-:W-:Y:S01]  /*32c0*/  FADD R210, R210, -R89 ;  /* 0x80000059d2d27221 */ /* 0x000fe20000000000 */
[----:B-----5:R-:W-:Y:S01]  /*32d0*/  F2FP.PACK_AB R82, R188, R175 ;  /* 0x000000afbc52723e */ /* 0x020fe200000000ff */
[----:B------:R-:W-:Y:S01]  /*32e0*/  FMUL R97, R125, 1.4426950216293334961 ;  /* 0x3fb8aa3b7d617820 */ /* 0x000fe20000400000 */
[----:B---3--:R-:W-:Y:S01]  /*32f0*/  F2FP.PACK_AB R83, R115, R118 ;  /* 0x000000767353723e */ /* 0x008fe200000000ff */
[----:B------:R-:W-:Y:S01]  /*3300*/  FMUL R182, R204, 1.4426950216293334961 ;  /* 0x3fb8aa3bccb67820 */ /* 0x000fe20000400000 */
[----:B------:R-:W1:Y:S01]  /*3310*/  MUFU.EX2 R119, R119 ;  /* 0x0000007700777308 */ /* 0x000e620000000800 */
[----:B------:R-:W-:Y:S02]  /*3320*/  FMUL R190, R191, 1.4426950216293334961 ;  /* 0x3fb8aa3bbfbe7820 */ /* 0x000fe40000400000 */
[----:B------:R-:W-:-:S02]  /*3330*/  FMUL R178, R195, 1.4426950216293334961 ;  /* 0x3fb8aa3bc3b27820 */ /* 0x000fc40000400000 */
[----:B------:R-:W-:Y:S02]  /*3340*/  FMUL R113, R197, 1.4426950216293334961 ;  /* 0x3fb8aa3bc5717820 */ /* 0x000fe40000400000 */
[----:B------:R-:W-:Y:S02]  /*3350*/  FMUL R124, R206, 1.4426950216293334961 ;  /* 0x3fb8aa3bce7c7820 */ /* 0x000fe40000400000 */
[----:B------:R-:W-:Y:S01]  /*3360*/  FMUL R125, R210, 1.4426950216293334961 ;  /* 0x3fb8aa3bd27d7820 */ /* 0x000fe20000400000 */
[----:B------:R-:W2:Y:S01]  /*3370*/  MUFU.EX2 R123, R123 ;  /* 0x0000007b007b7308 */ /* 0x000ea20000000800 */
[----:B------:R-:W-:Y:S01]  /*3380*/  FADD R121, R121, -R88 ;  /* 0x8000005879797221 */ /* 0x000fe20000000000 */
[----:B------:R-:W-:Y:S01]  /*3390*/  HMMA.16816.F32 R64, R80, R74, R64 ;  /* 0x0000004a5040723c */ /* 0x000fe20000001840 */
[----:B------:R-:W-:Y:S02]  /*33a0*/  FADD R208, R208, -R89 ;  /* 0x80000059d0d07221 */ /* 0x000fe40000000000 */
[----:B------:R-:W-:-:S03]  /*33b0*/  FMUL R121, R121, 1.4426950216293334961 ;  /* 0x3fb8aa3b79797820 */ /* 0x000fc60000400000 */
[----:B------:R-:W-:Y:S01]  /*33c0*/  MUFU.EX2 R182, R182 ;  /* 0x000000b600b67308 */ /* 0x000fe20000000800 */
[----:B------:R-:W-:Y:S01]  /*33d0*/  FADD R201, R201, -R88 ;  /* 0x80000058c9c97221 */ /* 0x000fe20000000000 */
[----:B------:R-:W-:Y:S01]  /*33e0*/  HMMA.16816.F32 R84, R80, R70, R84 ;  /* 0x000000465054723c */ /* 0x000fe20000001854 */
[----:B------:R-:W-:Y:S01]  /*33f0*/  FADD R118, R118, R69 ;  /* 0x0000004576767221 */ /* 0x000fe20000000000 */
[----:B------:R-:W3:Y:S04]  /*3400*/  LDSM.16.M88.4 R80, [R19+0x80] ;  /* 0x000080001350783b */ /* 0x000ee80000000200 */
[----:B------:R-:W4:Y:S01]  /*3410*/  MUFU.EX2 R190, R190 ;  /* 0x000000be00be7308 */ /* 0x000f220000000800 */
[----:B------:R-:W-:-:S07]  /*3420*/  FADD R175, R175, R68 ;  /* 0x00000044afaf7221 */ /* 0x000fce0000000000 */
[----:B------:R-:W-:Y:S01]  /*3430*/  MUFU.EX2 R178, R178 ;  /* 0x000000b200b27308 */ /* 0x000fe20000000800 */
[----:B------:R-:W-:-:S07]  /*3440*/  FMUL R111, R201, 1.4426950216293334961 ;  /* 0x3fb8aa3bc96f7820 */ /* 0x000fce0000400000 */
[----:B------:R-:W5:Y:S01]  /*3450*/  MUFU.EX2 R113, R113 ;  /* 0x0000007100717308 */ /* 0x000f620000000800 */
[----:B------:R-:W-:-:S07]  /*3460*/  FADD R205, R205, -R88 ;  /* 0x80000058cdcd7221 */ /* 0x000fce0000000000 */
[----:B------:R-:W-:Y:S01]  /*3470*/  MUFU.EX2 R124, R124 ;  /* 0x0000007c007c7308 */ /* 0x000fe20000000800 */
[----:B------:R-:W-:-:S07]  /*3480*/  FADD R118, R115, R118 ;  /* 0x0000007673767221 */ /* 0x000fce0000000000 */
[----:B------:R-:W0:Y:S01]  /*3490*/  MUFU.EX2 R125, R125 ;  /* 0x0000007d007d7308 */ /* 0x000e220000000800 */
[----:B------:R-:W-:Y:S02]  /*34a0*/  FADD R188, R188, R175 ;  /* 0x000000afbcbc7221 */ /* 0x000fe40000000000 */
[----:B------:R-:W-:-:S05]  /*34b0*/  FADD R172, R172, -R89 ;  /* 0x80000059acac7221 */ /* 0x000fca0000000000 */
[----:B------:R0:W-:Y:S01]  /*34c0*/  MUFU.EX2 R126, R121 ;  /* 0x00000079007e7308 */ /* 0x0001e20000000800 */
[----:B------:R-:W-:Y:S02]  /*34d0*/  FMUL R180, R205, 1.4426950216293334961 ;  /* 0x3fb8aa3bcdb47820 */ /* 0x000fe40000400000 */
[----:B------:R-:W-:Y:S02]  /*34e0*/  FADD R173, R173, -R88 ;  /* 0x80000058adad7221 */ /* 0x000fe40000000000 */
[----:B0-----:R-:W-:-:S03]  /*34f0*/  FMUL R121, R208, 1.4426950216293334961 ;  /* 0x3fb8aa3bd0797820 */ /* 0x001fc60000400000 */
[----:B------:R-:W-:Y:S01]  /*3500*/  MUFU.EX2 R111, R111 ;  /* 0x0000006f006f7308 */ /* 0x000fe20000000800 */
[----:B-1----:R-:W-:Y:S02]  /*3510*/  FADD R73, R119, R118 ;  /* 0x0000007677497221 */ /* 0x002fe40000000000 */
[----:B--2---:R-:W-:Y:S02]  /*3520*/  FADD R69, R123, R188 ;  /* 0x000000bc7b457221 */ /* 0x004fe40000000000 */
[----:B------:R-:W-:-:S03]  /*3530*/  FMUL R117, R172, 1.4426950216293334961 ;  /* 0x3fb8aa3bac757820 */ /* 0x000fc60000400000 */
[----:B------:R-:W0:Y:S01]  /*3540*/  MUFU.EX2 R121, R121 ;  /* 0x0000007900797308 */ /* 0x000e220000000800 */
[----:B------:R-:W-:Y:S02]  /*3550*/  FADD R200, R200, -R89 ;  /* 0x80000059c8c87221 */ /* 0x000fe40000000000 */
[----:B------:R-:W-:Y:S02]  /*3560*/  FMUL R109, R173, 1.4426950216293334961 ;  /* 0x3fb8aa3bad6d7820 */ /* 0x000fe40000400000 */
[----:B------:R-:W-:Y:S01]  /*3570*/  FADD R209, R209, -R88 ;  /* 0x80000058d1d17221 */ /* 0x000fe20000000000 */
[----:B----4-:R-:W-:Y:S01]  /*3580*/  F2FP.PACK_AB R72, R190, R123 ;  /* 0x0000007bbe48723e */ /* 0x010fe200000000ff */
[----:B------:R-:W-:Y:S01]  /*3590*/  FADD R71, R182, R73 ;  /* 0x00000049b6477221 */ /* 0x000fe20000000000 */
[----:B------:R-:W1:Y:S01]  /*35a0*/  MUFU.EX2 R180, R180 ;  /* 0x000000b400b47308 */ /* 0x000e620000000800 */
[----:B------:R-:W-:Y:S01]  /*35b0*/  FADD R69, R190, R69 ;  /* 0x00000045be457221 */ /* 0x000fe20000000000 */
[----:B------:R-:W-:Y:S01]  /*35c0*/  F2FP.PACK_AB R73, R182, R119 ;  /* 0x00000077b649723e */ /* 0x000fe200000000ff */
[----:B------:R-:W-:Y:S01]  /*35d0*/  FMUL R170, R200, 1.4426950216293334961 ;  /* 0x3fb8aa3bc8aa7820 */ /* 0x000fe20000400000 */
[----:B-----5:R-:W-:-:S02]  /*35e0*/  F2FP.PACK_AB R74, R113, R178 ;  /* 0x000000b2714a723e */ /* 0x020fc400000000ff */
[----:B------:R-:W-:Y:S01]  /*35f0*/  F2FP.PACK_AB R75, R125, R124 ;  /* 0x0000007c7d4b723e */ /* 0x000fe200000000ff */
[----:B------:R-:W-:Y:S01]  /*3600*/  FMUL R174, R209, 1.4426950216293334961 ;  /* 0x3fb8aa3bd1ae7820 */ /* 0x000fe20000400000 */
[----:B------:R-:W2:Y:S01]  /*3610*/  MUFU.EX2 R117, R117 ;  /* 0x0000007500757308 */ /* 0x000ea20000000800 */
[--C-:B------:R-:W-:Y:S02]  /*3620*/  FADD R215, R215, -R88.reuse ;  /* 0x80000058d7d77221 */ /* 0x100fe40000000000 */
[----:B------:R-:W-:Y:S02]  /*3630*/  FADD R214, R214, -R89 ;  /* 0x80000059d6d67221 */ /* 0x000fe40000000000 */
[----:B------:R-:W-:Y:S02]  /*3640*/  FADD R70, R124, R71 ;  /* 0x000000477c467221 */ /* 0x000fe40000000000 */
[----:B------:R-:W-:Y:S01]  /*3650*/  FADD R68, R178, R69 ;  /* 0x00000045b2447221 */ /* 0x000fe20000000000 */
[----:B------:R-:W4:Y:S01]  /*3660*/  MUFU.EX2 R109, R109 ;  /* 0x0000006d006d7308 */ /* 0x000f220000000800 */
[----:B------:R-:W-:Y:S01]  /*3670*/  FMUL R107, R215, 1.4426950216293334961 ;  /* 0x3fb8aa3bd76b7820 */ /* 0x000fe20000400000 */
[----:B------:R-:W-:Y:S01]  /*3680*/  HMMA.16816.F32 R64, R72, R60, R64 ;  /* 0x0000003c4840723c */ /* 0x000fe20000001840 */
[----:B------:R-:W-:-:S02]  /*3690*/  FADD R207, R207, -R88 ;  /* 0x80000058cfcf7221 */ /* 0x000fc40000000000 */
[----:B------:R-:W-:Y:S02]  /*36a0*/  FADD R212, R212, -R89 ;  /* 0x80000059d4d47221 */ /* 0x000fe40000000000 */
[----:B------:R-:W-:Y:S01]  /*36b0*/  FMUL R127, R214, 1.4426950216293334961 ;  /* 0x3fb8aa3bd67f7820 */ /* 0x000fe20000400000 */
[----:B------:R-:W-:Y:S01]  /*36c0*/  MUFU.EX2 R170, R170 ;  /* 0x000000aa00aa7308 */ /* 0x000fe20000000800 */
[----:B------:R-:W-:Y:S02]  /*36d0*/  FADD R70, R125, R70 ;  /* 0x000000467d467221 */ /* 0x000fe40000000000 */
[----:B------:R-:W-:Y:S01]  /*36e0*/  FADD R68, R113, R68 ;  /* 0x0000004471447221 */ /* 0x000fe20000000000 */
[----:B------:R-:W-:Y:S01]  /*36f0*/  HMMA.16816.F32 R84, R72, R76, R84 ;  /* 0x0000004c4854723c */ /* 0x000fe20000001854 */
[----:B------:R-:W-:Y:S01]  /*3700*/  FMUL R130, R207, 1.4426950216293334961 ;  /* 0x3fb8aa3bcf827820 */ /* 0x000fe20000400000 */
[----:B------:R-:W5:Y:S02]  /*3710*/  LDSM.16.M88.4 R72, [R19+0x880] ;  /* 0x000880001348783b */ /* 0x000f640000000200 */
[----:B------:R-:W1:Y:S01]  /*3720*/  MUFU.EX2 R174, R174 ;  /* 0x000000ae00ae7308 */ /* 0x000e620000000800 */
[----:B------:R-:W-:-:S02]  /*3730*/  FADD R213, R213, -R88 ;  /* 0x80000058d5d57221 */ /* 0x000fc40000000000 */
[----:B------:R-:W-:Y:S02]  /*3740*/  FMUL R172, R212, 1.4426950216293334961 ;  /* 0x3fb8aa3bd4ac7820 */ /* 0x000fe40000400000 */
[----:B------:R-:W-:Y:S02]  /*3750*/  FADD R198, R198, -R89 ;  /* 0x80000059c6c67221 */ /* 0x000fe40000000000 */
[----:B0-----:R-:W-:Y:S01]  /*3760*/  FADD R61, R121, R70 ;  /* 0x00000046793d7221 */ /* 0x001fe20000000000 */
[----:B------:R-:W0:Y:S01]  /*3770*/  MUFU.EX2 R107, R107 ;  /* 0x0000006b006b7308 */ /* 0x000e220000000800 */
[----:B------:R-:W-:Y:S02]  /*3780*/  FADD R69, R111, R68 ;  /* 0x000000446f457221 */ /* 0x000fe40000000000 */
[----:B------:R-:W-:Y:S02]  /*3790*/  FMUL R105, R213, 1.4426950216293334961 ;  /* 0x3fb8aa3bd5697820 */ /* 0x000fe40000400000 */
[----:B------:R-:W-:-:S03]  /*37a0*/  FMUL R129, R198, 1.4426950216293334961 ;  /* 0x3fb8aa3bc6817820 */ /* 0x000fc60000400000 */
[----:B------:R-:W0:Y:S01]  /*37b0*/  MUFU.EX2 R127, R127 ;  /* 0x0000007f007f7308 */ /* 0x000e220000000800 */
[----:B------:R-:W-:Y:S02]  /*37c0*/  FADD R108, R108, -R89 ;  /* 0x800000596c6c7221 */ /* 0x000fe40000000000 */
[----:B------:R-:W-:Y:S02]  /*37d0*/  FADD R118, R128, R61 ;  /* 0x0000003d80767221 */ /* 0x000fe40000000000 */
[----:B-1----:R-:W-:-:S03]  /*37e0*/  FADD R70, R180, R69 ;  /* 0x00000045b4467221 */ /* 0x002fc60000000000 */
[----:B------:R-:W1:Y:S01]  /*37f0*/  MUFU.EX2 R130, R130 ;  /* 0x0000008200827308 */ /* 0x000e620000000800 */
[----:B------:R-:W-:Y:S02]  /*3800*/  FADD R203, R203, -R88 ;  /* 0x80000058cbcb7221 */ /* 0x000fe40000000000 */
[----:B------:R-:W-:Y:S02]  /*3810*/  FMUL R60, R108, 1.4426950216293334961 ;  /* 0x3fb8aa3b6c3c7820 */ /* 0x000fe40000400000 */
[----:B--2---:R-:W-:-:S03]  /*3820*/  FADD R71, R117, R118 ;  /* 0x0000007675477221 */ /* 0x004fc60000000000 */
[----:B------:R-:W2:Y:S01]  /*3830*/  MUFU.EX2 R172, R172 ;  /* 0x000000ac00ac7308 */ /* 0x000ea20000000800 */
[----:B------:R-:W-:Y:S01]  /*3840*/  FADD R186, R186, -R89 ;  /* 0x80000059baba7221 */ /* 0x000fe20000000000 */
[----:B------:R-:W-:Y:S01]  /*3850*/  F2FP.PACK_AB R68, R180, R111 ;  /* 0x0000006fb444723e */ /* 0x000fe200000000ff */
[----:B----4-:R-:W-:Y:S02]  /*3860*/  FADD R61, R109, R70 ;  /* 0x000000466d3d7221 */ /* 0x010fe40000000000 */
[----:B------:R-:W-:-:S03]  /*3870*/  FMUL R103, R203, 1.4426950216293334961 ;  /* 0x3fb8aa3bcb677820 */ /* 0x000fc60000400000 */
[----:B------:R-:W4:Y:S01]  /*3880*/  MUFU.EX2 R105, R105 ;  /* 0x0000006900697308 */ /* 0x000f220000000800 */
[----:B------:R-:W-:Y:S02]  /*3890*/  FADD R211, R211, -R88 ;  /* 0x80000058d3d37221 */ /* 0x000fe40000000000 */
[----:B------:R-:W-:Y:S01]  /*38a0*/  FADD R132, R132, -R89 ;  /* 0x8000005984847221 */ /* 0x000fe20000000000 */
[----:B------:R-:W-:-:S04]  /*38b0*/  F2FP.PACK_AB R69, R128, R121 ;  /* 0x000000798045723e */ /* 0x000fc800000000ff */
[----:B------:R-:W0:Y:S01]  /*38c0*/  MUFU.EX2 R129, R129 ;  /* 0x0000008100817308 */ /* 0x000e220000000800 */
[----:B------:R-:W-:Y:S01]  /*38d0*/  FMUL R186, R186, 1.4426950216293334961 ;  /* 0x3fb8aa3bbaba7820 */ /* 0x000fe20000400000 */
[C---:B------:R-:W-:Y:S01]  /*38e0*/  F2FP.PACK_AB R70, R174.reuse, R109 ;  /* 0x0000006dae46723e */ /* 0x040fe200000000ff */
[----:B------:R-:W-:-:S05]  /*38f0*/  FADD R76, R174, R61 ;  /* 0x0000003dae4c7221 */ /* 0x000fca0000000000 */
[----:B------:R0:W-:Y:S01]  /*3900*/  MUFU.EX2 R111, R60 ;  /* 0x0000003c006f7308 */ /* 0x0001e20000000800 */
[----:B------:R-:W-:Y:S02]  /*3910*/  FMUL R116, R211, 1.4426950216293334961 ;  /* 0x3fb8aa3bd3747820 */ /* 0x000fe40000400000 */
[----:B------:R-:W-:Y:S02]  /*3920*/  FADD R199, R199, -R88 ;  /* 0x80000058c7c77221 */ /* 0x000fe40000000000 */
[----:B------:R-:W-:-:S03]  /*3930*/  FMUL R132, R132, 1.4426950216293334961 ;  /* 0x3fb8aa3b84847820 */ /* 0x000fc60000400000 */
[----:B------:R-:W1:Y:S01]  /*3940*/  MUFU.EX2 R120, R120 ;  /* 0x0000007800787308 */ /* 0x000e620000000800 */
[C---:B0-----:R-:W-:Y:S01]  /*3950*/  FADD R60, R170.reuse, R71 ;  /* 0x00000047aa3c7221 */ /* 0x041fe20000000000 */
[----:B------:R-:W-:Y:S01]  /*3960*/  F2FP.PACK_AB R71, R170, R117 ;  /* 0x00000075aa47723e */ /* 0x000fe200000000ff */
[----:B------:R-:W-:Y:S02]  /*3970*/  FADD R112, R112, -R89 ;  /* 0x8000005970707221 */ /* 0x000fe40000000000 */
[----:B------:R-:W-:Y:S02]  /*3980*/  FADD R61, R107, R76 ;  /* 0x0000004c6b3d7221 */ /* 0x000fe40000000000 */
[----:B------:R-:W-:Y:S01]  /*3990*/  FADD R77, R127, R60 ;  /* 0x0000003c7f4d7221 */ /* 0x000fe20000000000 */
[----:B------:R-:W0:Y:S01]  /*39a0*/  MUFU.EX2 R103, R103 ;  /* 0x0000006700677308 */ /* 0x000e220000000800 */
[----:B------:R-:W-:Y:S01]  /*39b0*/  FMUL R101, R199, 1.4426950216293334961 ;  /* 0x3fb8aa3bc7657820 */ /* 0x000fe20000400000 */
[----:B------:R-:W-:Y:S01]  /*39c0*/  HMMA.16816.F32 R64, R68, R62, R64 ;  /* 0x0000003e4440723c */ /* 0x000fe20000001840 */
[----:B------:R-:W-:-:S05]  /*39d0*/  FMUL R112, R112, 1.4426950216293334961 ;  /* 0x3fb8aa3b70707820 */ /* 0x000fca0000400000 */
[----:B------:R-:W0:Y:S01]  /*39e0*/  MUFU.EX2 R115, R186 ;  /* 0x000000ba00737308 */ /* 0x000e220000000800 */
[----:B-1----:R-:W-:Y:S02]  /*39f0*/  FADD R76, R130, R61 ;  /* 0x0000003d824c7221 */ /* 0x002fe40000000000 */
[----:B--2---:R-:W-:Y:S01]  /*3a00*/  FADD R62, R172, R77 ;  /* 0x0000004dac3e7221 */ /* 0x004fe20000000000 */
[----:B------:R-:W-:Y:S01]  /*3a10*/  HMMA.16816.F32 R84, R68, R78, R84 ;  /* 0x0000004e4454723c */ /* 0x000fe20000001854 */
[----:B------:R-:W-:-:S03]  /*3a20*/  FADD R221, R221, -R88 ;  /* 0x80000058dddd7221 */ /* 0x000fc60000000000 */
[----:B------:R-:W1:Y:S01]  /*3a30*/  MUFU.EX2 R116, R116 ;  /* 0x0000007400747308 */ /* 0x000e620000000800 */
[----:B------:R-:W-:Y:S02]  /*3a40*/  FADD R176, R176, -R89 ;  /* 0x80000059b0b07221 */ /* 0x000fe40000000000 */
[----:B----4-:R-:W-:-:S05]  /*3a50*/  FADD R63, R105, R76 ;  /* 0x0000004c693f7221 */ /* 0x010fca0000000000 */
[----:B------:R-:W2:Y:S01]  /*3a60*/  MUFU.EX2 R132, R132 ;  /* 0x0000008400847308 */ /* 0x000ea20000000800 */
[----:B------:R-:W-:Y:S02]  /*3a70*/  FADD R77, R129, R62 ;  /* 0x0000003e814d7221 */ /* 0x000fe40000000000 */
[----:B------:R-:W-:Y:S02]  /*3a80*/  FMUL R94, R221, 1.4426950216293334961 ;  /* 0x3fb8aa3bdd5e7820 */ /* 0x000fe40000400000 */
[----:B------:R-:W-:-:S03]  /*3a90*/  FMUL R108, R176, 1.4426950216293334961 ;  /* 0x3fb8aa3bb06c7820 */ /* 0x000fc60000400000 */
[----:B------:R-:W4:Y:S01]  /*3aa0*/  MUFU.EX2 R101, R101 ;  /* 0x0000006500657308 */ /* 0x000f220000000800 */
[----:B------:R-:W-:Y:S02]  /*3ab0*/  FADD R134, R134, -R89 ;  /* 0x8000005986867221 */ /* 0x000fe40000000000 */
[----:B------:R-:W-:-:S05]  /*3ac0*/  FADD R76, R126, R63 ;  /* 0x0000003f7e4c7221 */ /* 0x000fca0000000000 */
[----:B------:R-:W1:Y:S01]  /*3ad0*/  MUFU.EX2 R112, R112 ;  /* 0x0000007000707308 */ /* 0x000e620000000800 */
[----:B------:R-:W-:Y:S02]  /*3ae0*/  FADD R68, R120, R77 ;  /* 0x0000004d78447221 */ /* 0x000fe40000000000 */
[----:B------:R-:W-:Y:S02]  /*3af0*/  FADD R217, R217, -R88 ;  /* 0x80000058d9d97221 */ /* 0x000fe40000000000 */
[----:B------:R-:W-:Y:S02]  /*3b00*/  FADD R122, R122, -R89 ;  /* 0x800000597a7a7221 */ /* 0x000fe40000000000 */
[----:B------:R-:W-:Y:S01]  /*3b10*/  FMUL R134, R134, 1.4426950216293334961 ;  /* 0x3fb8aa3b86867820 */ /* 0x000fe20000400000 */
[----:B------:R-:W2:Y:S01]  /*3b20*/  MUFU.EX2 R94, R94 ;  /* 0x0000005e005e7308 */ /* 0x000ea20000000800 */
[----:B0-----:R-:W-:Y:S02]  /*3b30*/  FADD R69, R103, R76 ;  /* 0x0000004c67457221 */ /* 0x001fe40000000000 */
[----:B------:R-:W-:-:S02]  /*3b40*/  FADD R71, R115, R68 ;  /* 0x0000004473477221 */ /* 0x000fc40000000000 */
[----:B------:R-:W-:-:S03]  /*3b50*/  FMUL R96, R217, 1.4426950216293334961 ;  /* 0x3fb8aa3bd9607820 */ /* 0x000fc60000400000 */
[----:B------:R-:W0:Y:S01]  /*3b60*/  MUFU.EX2 R108, R108 ;  /* 0x0000006c006c7308 */ /* 0x000e220000000800 */
[----:B------:R-:W-:Y:S02]  /*3b70*/  FADD R219, R219, -R88 ;  /* 0x80000058dbdb7221 */ /* 0x000fe40000000000 */
[----:B------:R-:W-:Y:S01]  /*3b80*/  FMUL R122, R122, 1.4426950216293334961 ;  /* 0x3fb8aa3b7a7a7820 */ /* 0x000fe20000400000 */
[----:B------:R-:W-:Y:S01]  /*3b90*/  F2FP.PACK_AB R60, R130, R107 ;  /* 0x0000006b823c723e */ /* 0x000fe200000000ff */
[----:B------:R-:W-:Y:S01]  /*3ba0*/  FADD R114, R114, -R89 ;  /* 0x8000005972727221 */ /* 0x000fe20000000000 */
[----:B------:R-:W-:Y:S01]  /*3bb0*/  F2FP.PACK_AB R61, R172, R127 ;  /* 0x0000007fac3d723e */ /* 0x000fe200000000ff */
[----:B-1----:R-:W-:Y:S01]  /*3bc0*/  FADD R70, R116, R69 ;  /* 0x0000004574467221 */ /* 0x002fe20000000000 */
[----:B------:R-:W1:Y:S01]  /*3bd0*/  MUFU.EX2 R97, R97 ;  /* 0x0000006100617308 */ /* 0x000e620000000800 */
[----:B------:R-:W-:Y:S01]  /*3be0*/  F2FP.PACK_AB R62, R126, R105 ;  /* 0x000000697e3e723e */ /* 0x000fe200000000ff */
[----:B--2---:R-:W-:Y:S01]  /*3bf0*/  FADD R71, R132, R71 ;  /* 0x0000004784477221 */ /* 0x004fe20000000000 */
[----:B------:R-:W-:Y:S01]  /*3c00*/  F2FP.PACK_AB R63, R120, R129 ;  /* 0x00000081783f723e */ /* 0x000fe200000000ff */
[----:B------:R-:W-:-:S02]  /*3c10*/  FMUL R99, R219, 1.4426950216293334961 ;  /* 0x3fb8aa3bdb637820 */ /* 0x000fc40000400000 */
[----:B------:R-:W-:Y:S02]  /*3c20*/  FADD R133, R133, -R88 ;  /* 0x8000005885857221 */ /* 0x000fe40000000000 */
[----:B------:R-:W2:Y:S01]  /*3c30*/  MUFU.EX2 R109, R134 ;  /* 0x00000086006d7308 */ /* 0x000ea20000000800 */
[----:B------:R-:W-:Y:S02]  /*3c40*/  FADD R104, R104, -R89 ;  /* 0x8000005968687221 */ /* 0x000fe40000000000 */
[----:B------:R-:W-:Y:S02]  /*3c50*/  FMUL R114, R114, 1.4426950216293334961 ;  /* 0x3fb8aa3b72727820 */ /* 0x000fe40000400000 */
[----:B----4-:R-:W-:Y:S02]  /*3c60*/  FADD R77, R101, R70 ;  /* 0x00000046654d7221 */ /* 0x010fe40000000000 */
[----:B------:R-:W-:Y:S01]  /*3c70*/  FADD R76, R112, R71 ;  /* 0x00000047704c7221 */ /* 0x000fe20000000000 */
[----:B------:R-:W4:Y:S01]  /*3c80*/  MUFU.EX2 R96, R96 ;  /* 0x0000006000607308 */ /* 0x000f220000000800 */
[----:B------:R-:W-:Y:S01]  /*3c90*/  FMUL R92, R133, 1.4426950216293334961 ;  /* 0x3fb8aa3b855c7820 */ /* 0x000fe20000400000 */
[----:B---3--:R-:W-:Y:S01]  /*3ca0*/  HMMA.16816.F32 R64, R60, R80, R64 ;  /* 0x000000503c40723c */ /* 0x008fe20000001840 */
[----:B------:R-:W-:-:S05]  /*3cb0*/  FMUL R104, R104, 1.4426950216293334961 ;  /* 0x3fb8aa3b68687820 */ /* 0x000fca0000400000 */
[----:B------:R-:W3:Y:S01]  /*3cc0*/  MUFU.EX2 R122, R122 ;  /* 0x0000007a007a7308 */ /* 0x000ee20000000800 */
[----:B------:R-:W-:Y:S02]  /*3cd0*/  FADD R106, R106, -R89 ;  /* 0x800000596a6a7221 */ /* 0x000fe40000000000 */
[----:B------:R-:W-:Y:S02]  /*3ce0*/  FADD R77, R110, R77 ;  /* 0x0000004d6e4d7221 */ /* 0x000fe40000000000 */
[----:B------:R-:W-:-:S03]  /*3cf0*/  FADD R79, R111, R76 ;  /* 0x0000004c6f4f7221 */ /* 0x000fc60000000000 */
[----:B------:R-:W1:Y:S01]  /*3d00*/  MUFU.EX2 R99, R99 ;  /* 0x0000006300637308 */ /* 0x000e620000000800 */
[----:B------:R-:W-:Y:S01]  /*3d10*/  FADD R223, R223, -R88 ;  /* 0x80000058dfdf7221 */ /* 0x000fe20000000000 */
[----:B-----5:R-:W-:Y:S01]  /*3d20*/  HMMA.16816.F32 R84, R60, R72, R84 ;  /* 0x000000483c54723c */ /* 0x020fe20000001854 */
[----:B------:R-:W-:-:S05]  /*3d30*/  FADD R102, R102, -R89 ;  /* 0x8000005966667221 */ /* 0x000fca0000000000 */
[----:B------:R-:W5:Y:S01]  /*3d40*/  MUFU.EX2 R105, R114 ;  /* 0x0000007200697308 */ /* 0x000f620000000800 */
[----:B------:R-:W-:Y:S02]  /*3d50*/  FMUL R106, R106, 1.4426950216293334961 ;  /* 0x3fb8aa3b6a6a7820 */ /* 0x000fe40000400000 */
[----:B------:R-:W-:Y:S02]  /*3d60*/  FADD R60, R94, R77 ;  /* 0x0000004d5e3c7221 */ /* 0x000fe40000000000 */
[----:B0-----:R-:W-:-:S03]  /*3d70*/  FADD R62, R108, R79 ;  /* 0x0000004f6c3e7221 */ /* 0x001fc60000000000 */
[----:B------:R-:W0:Y:S01]  /*3d80*/  MUFU.EX2 R92, R92 ;  /* 0x0000005c005c7308 */ /* 0x000e220000000800 */
[----:B------:R-:W-:Y:S02]  /*3d90*/  FMUL R90, R223, 1.4426950216293334961 ;  /* 0x3fb8aa3bdf5a7820 */ /* 0x000fe40000400000 */
[----:B------:R-:W-:-:S05]  /*3da0*/  FADD R100, R100, -R89 ;  /* 0x8000005964647221 */ /* 0x000fca0000000000 */
[----:B------:R-:W-:Y:S01]  /*3db0*/  MUFU.EX2 R93, R93 ;  /* 0x0000005d005d7308 */ /* 0x000fe20000000800 */
[----:B------:R-:W-:Y:S01]  /*3dc0*/  FMUL R102, R102, 1.4426950216293334961 ;  /* 0x3fb8aa3b66667820 */ /* 0x000fe20000400000 */
[----:B------:R-:W-:Y:S01]  /*3dd0*/  F2FP.PACK_AB R68, R116, R103 ;  /* 0x000000677444723e */ /* 0x000fe200000000ff */
[----:B-1----:R-:W-:Y:S01]  /*3de0*/  FADD R61, R97, R60 ;  /* 0x0000003c613d7221 */ /* 0x002fe20000000000 */
[----:B------:R-:W-:-:S04]  /*3df0*/  F2FP.PACK_AB R70, R110, R101 ;  /* 0x000000656e46723e */ /* 0x000fc800000000ff */
[----:B------:R-:W1:Y:S01]  /*3e00*/  MUFU.EX2 R104, R104 ;  /* 0x0000006800687308 */ /* 0x000e620000000800 */
[----:B--2---:R-:W-:Y:S01]  /*3e10*/  FADD R63, R109, R62 ;  /* 0x0000003e6d3f7221 */ /* 0x004fe20000000000 */
[----:B------:R-:W-:Y:S01]  /*3e20*/  F2FP.PACK_AB R69, R132, R115 ;  /* 0x000000738445723e */ /* 0x000fe200000000ff */
[----:B------:R-:W-:Y:S01]  /*3e30*/  FMUL R100, R100, 1.4426950216293334961 ;  /* 0x3fb8aa3b64647820 */ /* 0x000fe20000400000 */
[----:B------:R-:W-:-:S04]  /*3e40*/  F2FP.PACK_AB R71, R111, R112 ;  /* 0x000000706f47723e */ /* 0x000fc800000000ff */
[----:B------:R-:W2:Y:S01]  /*3e50*/  MUFU.EX2 R81, R106 ;  /* 0x0000006a00517308 */ /* 0x000ea20000000800 */
[----:B----4-:R-:W-:Y:S01]  /*3e60*/  FADD R72, R96, R61 ;  /* 0x0000003d60487221 */ /* 0x010fe20000000000 */
[----:B------:R-:W4:Y:S01]  /*3e70*/  LDSM.16.M88.4 R76, [R28+0x80] ;  /* 0x000080001c4c783b */ /* 0x000f220000000200 */
[----:B---3--:R-:W-:-:S05]  /*3e80*/  FADD R80, R122, R63 ;  /* 0x0000003f7a507221 */ /* 0x008fca0000000000 */
[----:B------:R-:W-:Y:S01]  /*3e90*/  MUFU.EX2 R90, R90 ;  /* 0x0000005a005a7308 */ /* 0x000fe20000000800 */
[----:B------:R-:W-:-:S07]  /*3ea0*/  FADD R101, R99, R72 ;  /* 0x0000004863657221 */ /* 0x000fce0000000000 */
[----:B------:R-:W3:Y:S01]  /*3eb0*/  MUFU.EX2 R102, R102 ;  /* 0x0000006600667308 */ /* 0x000ee20000000800 */
[----:B-----5:R-:W-:-:S07]  /*3ec0*/  FADD R103, R105, R80 ;  /* 0x0000005069677221 */ /* 0x020fce0000000000 */
[----:B------:R-:W-:Y:S01]  /*3ed0*/  MUFU.EX2 R95, R95 ;  /* 0x0000005f005f7308 */ /* 0x000fe20000000800 */
[----:B0-----:R-:W-:-:S07]  /*3ee0*/  FADD R72, R92, R101 ;  /* 0x000000655c487221 */ /* 0x001fce0000000000 */
[----:B------:R-:W0:Y:S01]  /*3ef0*/  MUFU.EX2 R73, R100 ;  /* 0x0000006400497308 */ /* 0x000e220000000800 */
[----:B-1----:R-:W-:Y:S01]  /*3f00*/  FADD R80, R104, R103 ;  /* 0x0000006768507221 */ /* 0x002fe20000000000 */
[----:B------:R-:W-:Y:S01]  /*3f10*/  HMMA.16816.F32 R64, R68, R82, R64 ;  /* 0x000000524440723c */ /* 0x000fe20000001840 */
[----:B------:R-:W-:Y:S02]  /*3f20*/  LDSM.16.M88.4 R60, [R28+0x880] ;  /* 0x000880001c3c783b */ /* 0x000fe40000000200 */
[----:B--2---:R-:W-:-:S04]  /*3f30*/  FADD R101, R81, R80 ;  /* 0x0000005051657221 */ /* 0x004fc80000000000 */
[----:B------:R-:W-:Y:S02]  /*3f40*/  FADD R83, R93, R72 ;  /* 0x000000485d537221 */ /* 0x000fe40000000000 */
[----:B---3--:R-:W-:Y:S02]  /*3f50*/  FADD R80, R102, R101 ;  /* 0x0000006566507221 */ /* 0x008fe40000000000 */
[----:B------:R-:W-:Y:S02]  /*3f60*/  FADD R72, R90, R83 ;  /* 0x000000535a487221 */ /* 0x000fe40000000000 */
[----:B0-----:R-:W-:Y:S02]  /*3f70*/  FADD R80, R73, R80 ;  /* 0x0000005049507221 */ /* 0x001fe40000000000 */
[----:B------:R-:W-:Y:S01]  /*3f80*/  FADD R72, R95, R72 ;  /* 0x000000485f487221 */ /* 0x000fe20000000000 */
[----:B------:R-:W-:Y:S02]  /*3f90*/  HMMA.16816.F32 R84, R68, R74, R84 ;  /* 0x0000004a4454723c */ /* 0x000fe40000001854 */
[----:B------:R-:W0:Y:S04]  /*3fa0*/  SHFL.BFLY PT, R83, R80, 0x2, 0x1f ;  /* 0x0c401f0050537f89 */ /* 0x000e2800000e0000 */
[----:B------:R-:W1:Y:S01]  /*3fb0*/  SHFL.BFLY PT, R75, R72, 0x2, 0x1f ;  /* 0x0c401f00484b7f89 */ /* 0x000e6200000e0000 */
[----:B------:R-:W-:-:S02]  /*3fc0*/  F2FP.PACK_AB R68, R97, R94 ;  /* 0x0000005e6144723e */ /* 0x000fc400000000ff */
[----:B------:R-:W-:Y:S02]  /*3fd0*/  F2FP.PACK_AB R69, R109, R108 ;  /* 0x0000006c6d45723e */ /* 0x000fe400000000ff */
[----:B------:R-:W-:Y:S02]  /*3fe0*/  F2FP.PACK_AB R70, R99, R96 ;  /* 0x000000606346723e */ /* 0x000fe400000000ff */
[----:B------:R-:W-:-:S07]  /*3ff0*/  F2FP.PACK_AB R71, R105, R122 ;  /* 0x0000007a6947723e */ /* 0x000fce00000000ff */
[----:B----4-:R-:W-:Y:S01]  /*4000*/  HMMA.16816.F32 R64, R68, R76, R64 ;  /* 0x0000004c4440723c */ /* 0x010fe20000001840 */
[----:B0-----:R-:W-:Y:S02]  /*4010*/  FADD R83, R80, R83 ;  /* 0x0000005350537221 */ /* 0x001fe40000000000 */
[----:B-1----:R-:W-:-:S05]  /*4020*/  FADD R75, R72, R75 ;  /* 0x0000004b484b7221 */ /* 0x002fca0000000000 */
[----:B------:R-:W-:Y:S01]  /*4030*/  HMMA.16816.F32 R84, R68, R60, R84 ;  /* 0x0000003c4454723c */ /* 0x000fe20000001854 */
[----:B------:R-:W0:Y:S04]  /*4040*/  SHFL.BFLY PT, R72, R83, 0x1, 0x1f ;  /* 0x0c201f0053487f89 */ /* 0x000e2800000e0000 */
[----:B------:R-:W1:Y:S01]  /*4050*/  SHFL.BFLY PT, R74, R75, 0x1, 0x1f ;  /* 0x0c201f004b4a7f89 */ /* 0x000e6200000e0000 */
[----:B------:R-:W-:Y:S01]  /*4060*/  UIADD3 UR4, UR4, 0x80, URZ ;  /* 0x0000008004047890 */ /* 0x000fe2000fffe03f */
[----:B------:R-:W-:Y:S02]  /*4070*/  F2FP.PACK_AB R68, R93, R92 ;  /* 0x0000005c5d44723e */ /* 0x000fe400000000ff */
[----:B------:R-:W-:-:S03]  /*4080*/  F2FP.PACK_AB R69, R81, R104 ;  /* 0x000000685145723e */ /* 0x000fc600000000ff */
[----:B------:R-:W-:Y:S02]  /*4090*/  ISETP.LE.AND P0, PT, R9, UR4, PT ;  /* 0x0000000409007c0c */ /* 0x000fe4000bf03270 */
[----:B------:R-:W-:Y:S02]  /*40a0*/  F2FP.PACK_AB R70, R95, R90 ;  /* 0x0000005a5f46723e */ /* 0x000fe400000000ff */
[----:B------:R-:W-:Y:S01]  /*40b0*/  F2FP.PACK_AB R71, R73, R102 ;  /* 0x000000664947723e */ /* 0x000fe200000000ff */
[----:B------:R-:W-:-:S06]  /*40c0*/  IMAD.MOV.U32 R171, RZ, RZ, R88 ;  /* 0x000000ffffab7224 */ /* 0x000fcc00078e0058 */
[----:B------:R-:W-:Y:S01]  /*40d0*/  HMMA.16816.F32 R64, R68, R78, R64 ;  /* 0x0000004e4440723c */ /* 0x000fe20000001840 */
[----:B0-----:R-:W-:Y:S02]  /*40e0*/  FADD R72, R83, R72 ;  /* 0x0000004853487221 */ /* 0x001fe40000000000 */
[----:B-1----:R-:W-:-:S05]  /*40f0*/  FADD R74, R75, R74 ;  /* 0x0000004a4b4a7221 */ /* 0x002fca0000000000 */
[----:B------:R-:W-:Y:S01]  /*4100*/  HMMA.16816.F32 R60, R68, R62, R84 ;  /* 0x0000003e443c723c */ /* 0x000fe20000001854 */
[----:B------:R-:W-:Y:S02]  /*4110*/  FFMA R29, R98, R29, R72 ;  /* 0x0000001d621d7223 */ /* 0x000fe40000000048 */
[----:B------:R-:W-:-:S04]  /*4120*/  FFMA R10, R91, R10, R74 ;  /* 0x0000000a5b0a7223 */ /* 0x000fc8000000004a */
[----:B------:R-:W-:Y:S02]  /*4130*/  IMAD.MOV.U32 R68, RZ, RZ, 0x80 ;  /* 0x00000080ff447424 */ /* 0x000fe400078e00ff */
[----:B------:R-:W-:Y:S02]  /*4140*/  IMAD.MOV.U32 R170, RZ, RZ, R89 ;  /* 0x000000ffffaa7224 */ /* 0x000fe400078e0059 */
[C---:B------:R-:W-:Y:S02]  /*4150*/  IMAD R7, R68.reuse, c[0x0][0x1b4], R7 ;  /* 0x00006d0044077a24 */ /* 0x040fe400078e0207 */
[----:B------:R-:W-:Y:S01]  /*4160*/  IMAD R17, R68, c[0x0][0x1a4], R17 ;  /* 0x0000690044117a24 */ /* 0x000fe200078e0211 */
[----:B------:R-:W-:Y:S01]  /*4170*/  @P0 CALL.REL.NOINC `(.L_x_0) ;  /* 0x0000001000000944 */ /* 0x000fe20003c00000 */
[----:B------:R-:W-:Y:S05]  /*4180*/  BRA `(.L_x_1) ;  /* 0xffffcc4000007947 */ /* 0x000fea000383ffff */
.L_x_0:
[----:B------:R-:W-:Y:S01]  /*4190*/  IMAD R6, R2, c[0x0][0x1c0], RZ ;  /* 0x0000700002067a24 */ /* 0x000fe200078e02ff */
[----:B------:R-:W-:Y:S01]  /*41a0*/  LOP3.LUT R9, R0, 0x8, RZ, 0xc0, !PT ;  /* 0x0000000800097812 */ /* 0x000fe200078ec0ff */
[----:B------:R-:W-:Y:S01]  /*41b0*/  IMAD R8, R3, c[0x0][0x1c4], RZ ;  /* 0x0000710003087a24 */ /* 0x000fe200078e02ff */
[----:B------:R-:W-:Y:S01]  /*41c0*/  FSETP.GT.AND P5, PT, |R29|, 8.50705917302346158658e+37, PT ;  /* 0x7e8000001d00780b */ /* 0x000fe20003fa4200 */
[----:B------:R-:W-:Y:S01]  /*41d0*/  IMAD.SHL.U32 R7, R6, 0x2, RZ ;  /* 0x0000000206077824 */ /* 0x000fe200078e00ff */
[----:B------:R-:W-:Y:S01]  /*41e0*/  SHF.R.U32.HI R16, RZ, 0x1, R9 ;  /* 0x00000001ff107819 */ /* 0x000fe20000011609 */
[----:B------:R-:W-:Y:S01]  /*41f0*/  IMAD.SHL.U32 R14, R8, 0x2, RZ ;  /* 0x00000002080e7824 */ /* 0x000fe200078e00ff */
[----:B------:R-:W-:Y:S01]  /*4200*/  SHF.R.S32.HI R9, RZ, 0x4, R0 ;  /* 0x00000004ff097819 */ /* 0x000fe20000011400 */
[----:B------:R-:W-:Y:S01]  /*4210*/  IMAD.MOV.U32 R15, RZ, RZ, R10 ;  /* 0x000000ffff0f7224 */ /* 0x000fe200078e000a */
[----:B------:R-:W-:Y:S01]  /*4220*/  ISETP.NE.U32.AND P1, PT, R11, RZ, PT ;  /* 0x000000ff0b00720c */ /* 0x000fe20003f25070 */
[----:B------:R-:W-:Y:S01]  /*4230*/  IMAD.HI R6, R6, 0x2, RZ ;  /* 0x0000000206067827 */ /* 0x000fe200078e02ff */
[----:B------:R-:W-:Y:S01]  /*4240*/  IADD3 R22, P0, P4, R14, c[0x0][0x178], R7 ;  /* 0x00005e000e167a10 */ /* 0x000fe20007c1e007 */
[----:B------:R-:W-:Y:S01]  /*4250*/  BAR.SYNC.DEFER_BLOCKING 0x0 ;  /* 0x0000000000007b1d */ /* 0x000fe20000010000 */
[----:B------:R-:W-:Y:S01]  /*4260*/  SGXT R7, R9, 0x1 ;  /* 0x000000010907781a */ /* 0x000fe20000000200 */
[----:B------:R-:W-:Y:S01]  /*4270*/  IMAD R23, R13, 0x4, R16 ;  /* 0x000000040d177824 */ /* 0x000fe200078e0210 */
[----:B------:R-:W-:Y:S01]  /*4280*/  SHF.R.S32.HI R9, RZ, 0x3, R0 ;  /* 0x00000003ff097819 */ /* 0x000fe20000011400 */
[----:B------:R-:W-:Y:S01]  /*4290*/  @P5 FMUL R63, R63, 0.25 ;  /* 0x3e8000003f3f5820 */ /* 0x000fe20000400000 */
[----:B------:R-:W-:Y:S01]  /*42a0*/  LOP3.LUT R10, R7, 0x204, RZ, 0xc0, !PT ;  /* 0x00000204070a7812 */ /* 0x000fe200078ec0ff */
[----:B------:R-:W-:Y:S01]  /*42b0*/  IMAD.HI R7, R8, 0x2, RZ ;  /* 0x0000000208077827 */ /* 0x000fe200078e02ff */
[----:B------:R-:W-:-:S02]  /*42c0*/  SGXT R8, R9, 0x1 ;  /* 0x000000010908781a */ /* 0x000fc40000000200 */
[----:B------:R-:W-:Y:S01]  /*42d0*/  FSETP.GT.AND P2, PT, |R15|, 8.50705917302346158658e+37, PT ;  /* 0x7e8000000f00780b */ /* 0x000fe20003f44200 */
[----:B------:R-:W-:Y:S01]  /*42e0*/  IMAD R10, R11, 0x4, R10 ;  /* 0x000000040b0a7824 */ /* 0x000fe200078e020a */
[----:B------:R-:W-:Y:S01]  /*42f0*/  IADD3.X R24, R7, c[0x0][0x17c], R6, P0, P4 ;  /* 0x00005f0007187a10 */ /* 0x000fe200007e8406 */
[C---:B------:R-:W-:Y:S01]  /*4300*/  FMUL R6, R15.reuse, 8388608 ;  /* 0x4b0000000f067820 */ /* 0x040fe20000400000 */
[----:B------:R-:W-:Y:S01]  /*4310*/  LOP3.LUT R7, R8, 0x140, RZ, 0xc0, !PT ;  /* 0x0000014008077812 */ /* 0x000fe200078ec0ff */
[----:B------:R-:W-:Y:S01]  /*4320*/  @P5 FMUL R62, R62, 0.25 ;  /* 0x3e8000003e3e5820 */ /* 0x000fe20000400000 */
[----:B------:R-:W-:Y:S01]  /*4330*/  FSETP.GEU.AND P3, PT, |R15|, 1.175494350822287508e-38, PT ;  /* 0x008000000f00780b */ /* 0x000fe20003f6e200 */
[----:B------:R-:W-:Y:S01]  /*4340*/  @P5 FMUL R67, R67, 0.25 ;  /* 0x3e80000043435820 */ /* 0x000fe20000400000 */
[----:B------:R-:W-:Y:S01]  /*4350*/  LOP3.LUT R7, R7, 0x38, R12, 0xf8, !PT ;  /* 0x0000003807077812 */ /* 0x000fe200078ef80c */
[----:B------:R-:W-:Y:S01]  /*4360*/  @P5 FMUL R66, R66, 0.25 ;  /* 0x3e80000042425820 */ /* 0x000fe20000400000 */
[----:B------:R-:W-:Y:S01]  /*4370*/  FSETP.GEU.AND P4, PT, R15, 1.175494350822287508e-38, PT ;  /* 0x008000000f00780b */ /* 0x000fe20003f8e000 */
[----:B------:R-:W-:Y:S01]  /*4380*/  IMAD.MOV.U32 R25, RZ, RZ, 0x3dc6b27f ;  /* 0x3dc6b27fff197424 */ /* 0x000fe200078e00ff */
[----:B------:R-:W-:Y:S01]  /*4390*/  FSETP.GEU.AND P6, PT, |R29|, 1.175494350822287508e-38, PT ;  /* 0x008000001d00780b */ /* 0x000fe20003fce200 */
[----:B------:R-:W-:Y:S01]  /*43a0*/  @P2 FMUL R61, R61, 0.25 ;  /* 0x3e8000003d3d2820 */ /* 0x000fe20000400000 */
[----:B------:R-:W-:Y:S01]  /*43b0*/  LOP3.LUT R9, R7, 0x40, R0, 0x78, !PT ;  /* 0x0000004007097812 */ /* 0x000fe200078e7800 */
[C---:B------:R-:W-:Y:S01]  /*43c0*/  IMAD.SHL.U32 R7, R0.reuse, 0x40, RZ ;  /* 0x0000004000077824 */ /* 0x040fe200078e00ff */
[----:B------:R-:W-:Y:S01]  /*43d0*/  LOP3.LUT P0, RZ, R0, 0x60, RZ, 0xc0, !PT ;  /* 0x0000006000ff7812 */ /* 0x000fe2000780c0ff */
[----:B------:R-:W-:Y:S01]  /*43e0*/  FMUL R0, R29, 8388608 ;  /* 0x4b0000001d007820 */ /* 0x000fe20000400000 */
[----:B------:R-:W-:Y:S01]  /*43f0*/  FSEL R27, R6, R15, !P4 ;  /* 0x0000000f061b7208 */ /* 0x000fe20006000000 */
[----:B------:R-:W-:Y:S01]  /*4400*/  @P2 FMUL R15, R15, 0.25 ;  /* 0x3e8000000f0f2820 */ /* 0x000fe20000400000 */
[----:B------:R-:W-:Y:S01]  /*4410*/  SEL R6, RZ, 0x204, !P1 ;  /* 0x00000204ff067807 */ /* 0x000fe20004800000 */
[----:B------:R-:W-:Y:S01]  /*4420*/  IMAD.IADD R21, R10, 0x1, R9 ;  /* 0x000000010a157824 */ /* 0x000fe200078e0209 */
[----:B------:R-:W-:Y:S01]  /*4430*/  FSETP.GEU.AND P1, PT, R29, 1.175494350822287508e-38, PT ;  /* 0x008000001d00780b */ /* 0x000fe20003f2e000 */
[----:B------:R-:W-:Y:S01]  /*4440*/  @!P3 FMUL R15, R15, 16777216 ;  /* 0x4b8000000f0fb820 */ /* 0x000fe20000400000 */
[----:B------:R-:W-:Y:S01]  /*4450*/  LOP3.LUT R8, R6, 0x3c, R5, 0x78, !PT ;  /* 0x0000003c06087812 */ /* 0x000fe200078e7805 */
[----:B------:R-:W-:Y:S01]  /*4460*/  @P2 FMUL R60, R60, 0.25 ;  /* 0x3e8000003c3c2820 */ /* 0x000fe20000400000 */
[----:B------:R-:W-:Y:S01]  /*4470*/  FSEL R31, R0, R29, !P1 ;  /* 0x0000001d001f7208 */ /* 0x000fe20004800000 */
[----:B------:R-:W-:Y:S01]  /*4480*/  @P5 FMUL R29, R29, 0.25 ;  /* 0x3e8000001d1d5820 */ /* 0x000fe20000400000 */
[----:B------:R-:W0:Y:S01]  /*4490*/  MUFU.RCP R6, R15 ;  /* 0x0000000f00067308 */ /* 0x000e220000001000 */
[----:B------:R-:W-:Y:S01]  /*44a0*/  @P2 FMUL R65, R65, 0.25 ;  /* 0x3e80000041412820 */ /* 0x000fe20000400000 */
[----:B------:R-:W-:Y:S01]  /*44b0*/  IADD3 R0, R27, -0x3f3504f3, RZ ;  /* 0xc0cafb0d1b007810 */ /* 0x000fe20007ffe0ff */
[----:B------:R-:W-:Y:S01]  /*44c0*/  @!P6 FMUL R29, R29, 16777216 ;  /* 0x4b8000001d1de820 */ /* 0x000fe20000400000 */
[----:B------:R-:W-:Y:S01]  /*44d0*/  LOP3.LUT R19, R8, 0x40, R7, 0xf8, !PT ;  /* 0x0000004008137812 */ /* 0x000fe200078ef807 */
[----:B------:R-:W-:Y:S01]  /*44e0*/  @P2 FMUL R64, R64, 0.25 ;  /* 0x3e80000040402820 */ /* 0x000fe20000400000 */
[----:B------:R-:W-:Y:S01]  /*44f0*/  IADD3 R7, R31, -0x3f3504f3, RZ ;  /* 0xc0cafb0d1f077810 */ /* 0x000fe20007ffe0ff */
[----:B------:R-:W-:Y:S01]  /*4500*/  @!P3 FMUL R61, R61, 16777216 ;  /* 0x4b8000003d3db820 */ /* 0x000fe20000400000 */
[----:B------:R-:W1:Y:S01]  /*4510*/  MUFU.RCP R9, R29 ;  /* 0x0000001d00097308 */ /* 0x000e620000001000 */
[----:B------:R-:W-:Y:S01]  /*4520*/  @!P3 FMUL R60, R60, 16777216 ;  /* 0x4b8000003c3cb820 */ /* 0x000fe20000400000 */
[----:B------:R-:W-:Y:S01]  /*4530*/  LOP3.LUT R10, R7, 0xff800000, RZ, 0xc0, !PT ;  /* 0xff800000070a7812 */ /* 0x000fe200078ec0ff */
[----:B------:R-:W-:Y:S01]  /*4540*/  @!P3 FMUL R65, R65, 16777216 ;  /* 0x4b8000004141b820 */ /* 0x000fe20000400000 */
[----:B------:R-:W-:Y:S01]  /*4550*/  ISETP.GE.U32.AND P2, PT, R27, 0x7f800000, PT ;  /* 0x7f8000001b00780c */ /* 0x000fe20003f46070 */
[----:B------:R-:W-:Y:S01]  /*4560*/  @!P3 FMUL R64, R64, 16777216 ;  /* 0x4b8000004040b820 */ /* 0x000fe20000400000 */
[----:B------:R-:W-:Y:S01]  /*4570*/  ISETP.GE.U32.AND P3, PT, R31, 0x7f800000, PT ;  /* 0x7f8000001f00780c */ /* 0x000fe20003f66070 */
[----:B------:R-:W-:Y:S01]  /*4580*/  @!P6 FMUL R63, R63, 16777216 ;  /* 0x4b8000003f3fe820 */ /* 0x000fe20000400000 */
[----:B------:R-:W-:Y:S01]  /*4590*/  LOP3.LUT R5, R5, 0x78, RZ, 0xc0, !PT ;  /* 0x0000007805057812 */ /* 0x000fe200078ec0ff */
[----:B------:R-:W-:-:S02]  /*45a0*/  @!P6 FMUL R62, R62, 16777216 ;  /* 0x4b8000003e3ee820 */ /* 0x000fc40000400000 */
[----:B------:R-:W-:Y:S02]  /*45b0*/  @!P6 FMUL R67, R67, 16777216 ;  /* 0x4b8000004343e820 */ /* 0x000fe40000400000 */
[C---:B0-----:R-:W-:Y:S02]  /*45c0*/  FMUL R15, R6.reuse, R61 ;  /* 0x0000003d060f7220 */ /* 0x041fe40000400000 */
[C---:B------:R-:W-:Y:S02]  /*45d0*/  FMUL R16, R6.reuse, R60 ;  /* 0x0000003c06107220 */ /* 0x040fe40000400000 */
[C---:B------:R-:W-:Y:S02]  /*45e0*/  FMUL R20, R6.reuse, R65 ;  /* 0x0000004106147220 */ /* 0x040fe40000400000 */
[----:B------:R-:W-:Y:S01]  /*45f0*/  FMUL R17, R6, R64 ;  /* 0x0000004006117220 */ /* 0x000fe20000400000 */
[----:B------:R-:W-:Y:S01]  /*4600*/  LOP3.LUT R6, R0, 0xff800000, RZ, 0xc0, !PT ;  /* 0xff80000000067812 */ /* 0x000fe200078ec0ff */
[----:B------:R-:W-:Y:S01]  /*4610*/  @!P6 FMUL R66, R66, 16777216 ;  /* 0x4b8000004242e820 */ /* 0x000fe20000400000 */
[----:B------:R-:W-:Y:S01]  /*4620*/  F2FP.PACK_AB R15, R15, R20 ;  /* 0x000000140f0f723e */ /* 0x000fe200000000ff */
[C---:B-1----:R-:W-:Y:S01]  /*4630*/  FMUL R11, R9.reuse, R63 ;  /* 0x0000003f090b7220 */ /* 0x042fe20000400000 */
[----:B------:R-:W-:Y:S01]  /*4640*/  F2FP.PACK_AB R16, R16, R17 ;  /* 0x000000111010723e */ /* 0x000fe200000000ff */
[----:B------:R-:W-:Y:S01]  /*4650*/  FMUL R14, R9, R62 ;  /* 0x0000003e090e7220 */ /* 0x000fe20000400000 */
[----:B------:R-:W-:Y:S01]  /*4660*/  LOP3.LUT R20, R19, 0x40, RZ, 0x3c, !PT ;  /* 0x0000004013147812 */ /* 0x000fe200078e3cff */
[C---:B------:R-:W-:Y:S01]  /*4670*/  FMUL R18, R9.reuse, R67 ;  /* 0x0000004309127220 */ /* 0x040fe20000400000 */
[----:B------:R0:W-:Y:S01]  /*4680*/  STS [R19+0x80], R15 ;  /* 0x0000800f13007388 */ /* 0x0001e20000000800 */
[----:B------:R-:W-:-:S02]  /*4690*/  FMUL R9, R9, R66 ;  /* 0x0000004209097220 */ /* 0x000fc40000400000 */
[----:B------:R-:W-:Y:S01]  /*46a0*/  IMAD.IADD R0, R27, 0x1, -R6 ;  /* 0x000000011b007824 */ /* 0x000fe200078e0a06 */
[----:B------:R-:W-:Y:S01]  /*46b0*/  F2FP.PACK_AB R18, R11, R18 ;  /* 0x000000120b12723e */ /* 0x000fe200000000ff */
[----:B------:R-:W-:Y:S01]  /*46c0*/  IMAD.IADD R7, R31, 0x1, -R10 ;  /* 0x000000011f077824 */ /* 0x000fe200078e0a0a */
[----:B------:R-:W-:Y:S01]  /*46d0*/  F2FP.PACK_AB R17, R14, R9 ;  /* 0x000000090e11723e */ /* 0x000fe200000000ff */
[----:B------:R-:W-:Y:S01]  /*46e0*/  FADD R8, R0, -1 ;  /* 0xbf80000000087421 */ /* 0x000fe20000000000 */
[----:B------:R-:W-:Y:S01]  /*46f0*/  STS [R19], R16 ;  /* 0x0000001013007388 */ /* 0x000fe20000000800 */
[----:B------:R-:W-:Y:S01]  /*4700*/  FADD R13, R7, -1 ;  /* 0xbf800000070d7421 */ /* 0x000fe20000000000 */
[----:B0-----:R-:W-:Y:S01]  /*4710*/  LOP3.LUT R15, R21, 0x4, RZ, 0x3c, !PT ;  /* 0x00000004150f7812 */ /* 0x001fe200078e3cff */
[CC--:B------:R-:W-:Y:S01]  /*4720*/  FFMA.FTZ R7, R8.reuse, R25.reuse, -0.16845393180847167969 ;  /* 0xbe2c7f3008077423 */ /* 0x0c0fe20000010019 */
[----:B------:R-:W-:Y:S01]  /*4730*/  STS [R20+0x100], R17 ;  /* 0x0001001114007388 */ /* 0x000fe20000000800 */
[C---:B------:R-:W-:Y:S01]  /*4740*/  FFMA.FTZ R0, R13.reuse, R25, -0.16845393180847167969 ;  /* 0xbe2c7f300d007423 */ /* 0x040fe20000010019 */
[----:B------:R-:W-:Y:S01]  /*4750*/  I2F R11, R10 ;  /* 0x0000000a000b7306 */ /* 0x000fe20000201400 */
[----:B------:R-:W-:Y:S01]  /*4760*/  FFMA.FTZ R7, R8, R7, 0.1716887056827545166 ;  /* 0x3e2fcf2a08077423 */ /* 0x000fe20000010007 */
[----:B------:R-:W-:Y:S01]  /*4770*/  STS [R20+0x180], R18 ;  /* 0x0001801214007388 */ /* 0x000fe20000000800 */
[----:B------:R-:W-:-:S02]  /*4780*/  FFMA.FTZ R0, R13, R0, 0.1716887056827545166 ;  /* 0x3e2fcf2a0d007423 */ /* 0x000fc40000010000 */
[C---:B------:R-:W-:Y:S01]  /*4790*/  FFMA.FTZ R7, R8.reuse, R7, -0.17900948226451873779 ;  /* 0xbe374e4308077423 */ /* 0x040fe20000010007 */
[----:B------:R-:W-:Y:S01]  /*47a0*/  BAR.SYNC.DEFER_BLOCKING 0x0 ;  /* 0x0000000000007b1d */ /* 0x000fe20000010000 */
[C---:B------:R-:W-:Y:S02]  /*47b0*/  FFMA.FTZ R0, R13.reuse, R0, -0.17900948226451873779 ;  /* 0xbe374e430d007423 */ /* 0x040fe40000010000 */
[C---:B------:R-:W-:Y:S02]  /*47c0*/  FFMA.FTZ R7, R8.reuse, R7, 0.20512372255325317383 ;  /* 0x3e520bf408077423 */ /* 0x040fe40000010007 */
[C---:B------:R-:W-:Y:S02]  /*47d0*/  FFMA.FTZ R0, R13.reuse, R0, 0.20512372255325317383 ;  /* 0x3e520bf40d007423 */ /* 0x040fe40000010000 */
[C---:B------:R-:W-:Y:S02]  /*47e0*/  FFMA.FTZ R9, R8.reuse, R7, -0.24046532809734344482 ;  /* 0xbe763c8b08097423 */ /* 0x040fe40000010007 */
[----:B------:R-:W-:Y:S01]  /*47f0*/  FFMA.FTZ R0, R13, R0, -0.24046532809734344482 ;  /* 0xbe763c8b0d007423 */ /* 0x000fe20000010000 */
[----:B------:R0:W1:Y:S01]  /*4800*/  I2F R7, R6 ;  /* 0x0000000600077306 */ /* 0x0000620000201400 */
[----:B------:R-:W-:-:S02]  /*4810*/  FFMA.FTZ R9, R8, R9, 0.28857114911079406738 ;  /* 0x3e93bf9908097423 */ /* 0x000fc40000010009 */
[C---:B------:R-:W-:Y:S01]  /*4820*/  FFMA.FTZ R14, R13.reuse, R0, 0.28857114911079406738 ;  /* 0x3e93bf990d0e7423 */ /* 0x040fe20000010000 */
[----:B------:R-:W-:Y:S01]  /*4830*/  FSEL R0, RZ, -23, P4 ;  /* 0xc1b80000ff007808 */ /* 0x000fe20002000000 */
[C---:B------:R-:W-:Y:S02]  /*4840*/  FFMA.FTZ R9, R8.reuse, R9, -0.36067417263984680176 ;  /* 0xbeb8aa4908097423 */ /* 0x040fe40000010009 */
[C---:B------:R-:W-:Y:S02]  /*4850*/  FFMA.FTZ R14, R13.reuse, R14, -0.36067417263984680176 ;  /* 0xbeb8aa490d0e7423 */ /* 0x040fe4000001000e */
[C---:B------:R-:W-:Y:S01]  /*4860*/  FFMA.FTZ R9, R8.reuse, R9, 0.48089820146560668945 ;  /* 0x3ef6384a08097423 */ /* 0x040fe20000010009 */
[----:B0-----:R-:W-:Y:S01]  /*4870*/  FSEL R6, RZ, -23, P1 ;  /* 0xc1b80000ff067808 */ /* 0x001fe20000800000 */
[----:B------:R-:W-:Y:S01]  /*4880*/  FFMA.FTZ R14, R13, R14, 0.48089820146560668945 ;  /* 0x3ef6384a0d0e7423 */ /* 0x000fe2000001000e */
[----:B------:R-:W-:Y:S01]  /*4890*/  FSETP.NEU.AND P1, PT, R27, RZ, PT ;  /* 0x000000ff1b00720b */ /* 0x000fe20003f2d000 */
[----:B------:R-:W-:Y:S01]  /*48a0*/  FFMA.FTZ R9, R8, R9, -0.72134751081466674805 ;  /* 0xbf38aa3b08097423 */ /* 0x000fe20000010009 */
[----:B------:R-:W0:Y:S01]  /*48b0*/  LDS R21, [R21] ;  /* 0x0000000015157984 */ /* 0x000e220000000800 */
[----:B------:R-:W-:-:S02]  /*48c0*/  FFMA.FTZ R14, R13, R14, -0.72134751081466674805 ;  /* 0xbf38aa3b0d0e7423 */ /* 0x000fc4000001000e */
[C---:B------:R-:W-:Y:S01]  /*48d0*/  FMUL R9, R8.reuse, R9 ;  /* 0x0000000908097220 */ /* 0x040fe20000400000 */
[----:B------:R2:W3:Y:S01]  /*48e0*/  LDS R17, [R15] ;  /* 0x000000000f117984 */ /* 0x0004e20000000800 */
[C---:B------:R-:W-:Y:S02]  /*48f0*/  FMUL R14, R13.reuse, R14 ;  /* 0x0000000e0d0e7220 */ /* 0x040fe40000400000 */
[C---:B------:R-:W-:Y:S02]  /*4900*/  FMUL R9, R8.reuse, R9 ;  /* 0x0000000908097220 */ /* 0x040fe40000400000 */
[----:B------:R-:W-:Y:S02]  /*4910*/  FMUL R14, R13, R14 ;  /* 0x0000000e0d0e7220 */ /* 0x000fe40000400000 */
[----:B-1----:R-:W-:Y:S02]  /*4920*/  FFMA.FTZ R0, R7, 1.1920928955078125e-07, R0 ;  /* 0x3400000007007823 */ /* 0x002fe40000010000 */
[----:B------:R-:W-:-:S02]  /*4930*/  FFMA.FTZ R9, R8, 1.4426950216293334961, R9 ;  /* 0x3fb8aa3b08097823 */ /* 0x000fc40000010009 */
[----:B------:R-:W-:Y:S02]  /*4940*/  IMAD R7, R4, c[0x0][0x1c8], RZ ;  /* 0x0000720004077a24 */ /* 0x000fe400078e02ff */
[----:B------:R-:W-:Y:S02]  /*4950*/  IMAD.MOV.U32 R10, RZ, RZ, c[0x0][0x1c8] ;  /* 0x00007200ff0a7624 */ /* 0x000fe400078e00ff */
[----:B------:R-:W-:Y:S02]  /*4960*/  FFMA.FTZ R6, R11, 1.1920928955078125e-07, R6 ;  /* 0x340000000b067823 */ /* 0x000fe40000010006 */
[----:B------:R-:W-:Y:S01]  /*4970*/  FFMA.FTZ R13, R13, 1.4426950216293334961, R14 ;  /* 0x3fb8aa3b0d0d7823 */ /* 0x000fe2000001000e */
[----:B------:R-:W-:Y:S01]  /*4980*/  LOP3.LUT R14, R12, 0x38, RZ, 0xc0, !PT ;  /* 0x000000380c0e7812 */ /* 0x000fe200078ec0ff */
[----:B------:R-:W-:Y:S02]  /*4990*/  FADD R0, R0, R9 ;  /* 0x0000000900007221 */ /* 0x000fe40000000000 */
[----:B------:R-:W-:-:S02]  /*49a0*/  IMAD R9, R10, 0x4, R7 ;  /* 0x000000040a097824 */ /* 0x000fc400078e0207 */
[----:B------:R-:W-:Y:S02]  /*49b0*/  FADD R4, R6, R13 ;  /* 0x0000000d06047221 */ /* 0x000fe40000000000 */
[----:B------:R-:W-:Y:S02]  /*49c0*/  @P2 IMAD.MOV.U32 R8, RZ, RZ, 0x7f800000 ;  /* 0x7f800000ff082424 */ /* 0x000fe400078e00ff */
[----:B------:R-:W-:Y:S02]  /*49d0*/  @P3 IMAD.MOV.U32 R6, RZ, RZ, 0x7f800000 ;  /* 0x7f800000ff063424 */ /* 0x000fe400078e00ff */
[C---:B------:R-:W-:Y:S02]  /*49e0*/  IMAD R11, R10.reuse, 0x4, R9 ;  /* 0x000000040a0b7824 */ /* 0x040fe400078e0209 */
[----:B------:R-:W-:Y:S01]  /*49f0*/  @P2 FFMA.FTZ R0, R27, R8, +INF ;  /* 0x7f8000001b002423 */ /* 0x000fe20000010008 */
[C---:B------:R-:W-:Y:S01]  /*4a00*/  FSETP.NEU.AND P2, PT, R31.reuse, RZ, PT ;  /* 0x000000ff1f00720b */ /* 0x040fe20003f4d000 */
[----:B------:R-:W-:Y:S01]  /*4a10*/  @P3 FFMA.FTZ R4, R31, R6, +INF ;  /* 0x7f8000001f043423 */ /* 0x000fe20000010006 */
[-C--:B------:R-:W-:Y:S01]  /*4a20*/  LEA R6, P3, R7, R22.reuse, 0x1 ;  /* 0x0000001607067211 */ /* 0x080fe200078608ff */
[----:B------:R-:W-:Y:S01]  /*4a30*/  IMAD R13, R10, 0x4, R11 ;  /* 0x000000040a0d7824 */ /* 0x000fe200078e020b */
[----:B------:R-:W-:Y:S01]  /*4a40*/  LEA R8, P4, R9, R22, 0x1 ;  /* 0x0000001609087211 */ /* 0x000fe200078808ff */
[----:B------:R-:W-:Y:S01]  /*4a50*/  IMAD.IADD R14, R14, 0x1, R23 ;  /* 0x000000010e0e7824 */ /* 0x000fe200078e0217 */
[----:B------:R-:W-:-:S02]  /*4a60*/  FSEL R4, R4, -INF , P2 ;  /* 0xff80000004047808 */ /* 0x000fc40001000000 */
[----:B------:R-:W-:Y:S02]  /*4a70*/  LEA R10, P5, R11, R22, 0x1 ;  /* 0x000000160b0a7211 */ /* 0x000fe400078a08ff */
[----:B------:R-:W-:Y:S01]  /*4a80*/  LEA.HI.X.SX32 R7, R7, R24, 0x1, P3 ;  /* 0x0000001807077211 */ /* 0x000fe200018f0eff */
[----:B------:R-:W-:Y:S01]  /*4a90*/  FFMA R89, R4, 0.69314718246459960938, R89 ;  /* 0x3f31721804597823 */ /* 0x000fe20000000059 */
[----:B------:R-:W-:Y:S02]  /*4aa0*/  LEA R12, P3, R13, R22, 0x1 ;  /* 0x000000160d0c7211 */ /* 0x000fe400078608ff */
[-C--:B------:R-:W-:Y:S01]  /*4ab0*/  LEA.HI.X.SX32 R9, R9, R24.reuse, 0x1, P4 ;  /* 0x0000001809097211 */ /* 0x080fe200020f0eff */
[----:B0-----:R0:W-:Y:S01]  /*4ac0*/  STG.E.U16 [R6.64], R21 ;  /* 0x0000001506007986 */ /* 0x0011e2000c101506 */
[----:B--2---:R-:W-:Y:S02]  /*4ad0*/  FSEL R15, R0, -INF , P1 ;  /* 0xff800000000f7808 */ /* 0x004fe40000800000 */
[-C--:B------:R-:W-:Y:S01]  /*4ae0*/  LEA.HI.X.SX32 R11, R11, R24.reuse, 0x1, P5 ;  /* 0x000000180b0b7211 */ /* 0x080fe200028f0eff */
[----:B---3--:R0:W-:Y:S01]  /*4af0*/  STG.E.U16 [R8.64], R17 ;  /* 0x0000001108007986 */ /* 0x0081e2000c101506 */
[----:B------:R-:W-:Y:S01]  /*4b00*/  PRMT R0, R21, 0x7632, R0 ;  /* 0x0000763215007816 */ /* 0x000fe20000000000 */
[----:B------:R-:W-:Y:S01]  /*4b10*/  FFMA R88, R15, 0.69314718246459960938, R88 ;  /* 0x3f3172180f587823 */ /* 0x000fe20000000058 */
[----:B------:R-:W-:-:S02]  /*4b20*/  LEA.HI.X.SX32 R13, R13, R24, 0x1, P3 ;  /* 0x000000180d0d7211 */ /* 0x000fc400018f0eff */
[----:B------:R-:W-:Y:S01]  /*4b30*/  PRMT R4, R17, 0x7632, R4 ;  /* 0x0000763211047816 */ /* 0x000fe20000000004 */
[----:B------:R0:W-:Y:S04]  /*4b40*/  STG.E.U16 [R10.64], R0 ;  /* 0x000000000a007986 */ /* 0x0001e8000c101506 */
[----:B------:R0:W-:Y:S04]  /*4b50*/  STG.E.U16 [R12.64], R4 ;  /* 0x000000040c007986 */ /* 0x0001e8000c101506 */
[----:B------:R-:W-:Y:S06]  /*4b60*/  BAR.SYNC.DEFER_BLOCKING 0x0 ;  /* 0x0000000000007b1d */ /* 0x000fec0000010000 */
[----:B------:R0:W-:Y:S04]  /*4b70*/  STS.64 [R5], R88 ;  /* 0x0000005805007388 */ /* 0x0001e80000000a00 */
[----:B------:R-:W-:Y:S06]  /*4b80*/  BAR.SYNC.DEFER_BLOCKING 0x0 ;  /* 0x0000000000007b1d */ /* 0x000fec0000010000 */
[----:B------:R-:W-:Y:S05]  /*4b90*/  @P0 EXIT ;  /* 0x000000000000094d */ /* 0x000fea0003800000 */
[----:B0-----:R-:W0:Y:S01]  /*4ba0*/  LDS R7, [R14] ;  /* 0x000000000e077984 */ /* 0x001e220000000800 */
[----:B------:R-:W-:-:S02]  /*4bb0*/  IMAD R2, R2, c[0x0][0x1cc], RZ ;  /* 0x0000730002027a24 */ /* 0x000fc400078e02ff */
[C---:B------:R-:W-:Y:S02]  /*4bc0*/  IMAD.SHL.U32 R5, R3.reuse, 0x4, RZ ;  /* 0x0000000403057824 */ /* 0x040fe400078e00ff */
[----:B------:R-:W-:Y:S02]  /*4bd0*/  IMAD.SHL.U32 R0, R2, 0x4, RZ ;  /* 0x0000000402007824 */ /* 0x000fe400078e00ff */
[----:B------:R-:W-:-:S04]  /*4be0*/  IMAD.HI R4, R3, 0x4, RZ ;  /* 0x0000000403047827 */ /* 0x000fc800078e02ff */
[----:B------:R-:W-:Y:S01]  /*4bf0*/  IMAD.HI R3, R2, 0x4, RZ ;  /* 0x0000000402037827 */ /* 0x000fe200078e02ff */
[----:B------:R-:W-:-:S04]  /*4c00*/  IADD3 R2, P0, P1, R5, c[0x0][0x180], R0 ;  /* 0x0000600005027a10 */ /* 0x000fc8000791e000 */
[----:B------:R-:W-:-:S05]  /*4c10*/  IADD3.X R3, R4, c[0x0][0x184], R3, P0, P1 ;  /* 0x0000610004037a10 */ /* 0x000fca00007e2403 */
[----:B0-----:R-:W-:Y:S01]  /*4c20*/  STG.E [R2.64], R7 ;  /* 0x0000000702007986 */ /* 0x001fe2000c101906 */
[----:B------:R-:W-:Y:S05]  /*4c30*/  EXIT ;  /* 0x000000000000794d */ /* 0x000fea0003800000 */
.L_x_2:
[----:B------:R-:W-:-:S00]  /*4c40*/  BRA `(.L_x_2) ;  /* 0xfffffff000007947 */ /* 0x000fc0000383ffff */
[----:B------:R-:W-:-:S00]  /*4c50*/  NOP ;  /* 0x0000000000007918 */ /* 0x000fc00000000000 */
        /* <DEDUP_REMOVED lines=10> */
.L_x_3:


//--------------------- .nv.global.init           --------------------------
	.section	.nv.global.init,"aw",@progbits
.nv.global.init:
	.type		_$_str,@object
	.size		_$_str,(.L_0 - _$_str)
_$_str:
        /*0000*/ 	.byte	0x5f, 0x5f, 0x43, 0x55, 0x44, 0x41, 0x5f, 0x46, 0x54, 0x5a, 0x00
.L_0:


//--------------------- .nv.shared.attn_fwd       --------------------------
	.section	.nv.shared.attn_fwd,"aw",@nobits
	.sectionflags	@""
	.align	16
